# CuTe-DSL kernel — source=cudnn_frontend_dsl family=nsa_select
# config = {"dtype": "BFloat16", "head_dim": 256, "block_size": 64}


// ===== COMPILED SASS (sm_100a) =====

	.target	sm_100a

	.elftype	@"ET_EXEC"


//--------------------- .note.nv.tkinfo           --------------------------
	.section	.note.nv.tkinfo,"",@"SHT_NOTE"
	.sectionflags	@"SHF_NOTE_NV_TKINFO"
	.tkinfo
        /*0018*/ 	.word	0x00000081
        /*0030*/ 	.string	""
        /*0030*/ 	.string	"ptxas"
        /*0030*/ 	.string	"Cuda compilation tools, release 12.9, V12.9.83"
        /*0030*/ 	.string	"Build system must define TOOLS_VERSION_EXTENDED"
        /*0030*/ 	.string	"-O 3 -arch sm_100a "



//--------------------- .note.nv.cuver            --------------------------
	.section	.note.nv.cuver,"",@"SHT_NOTE"
	.sectionflags	@"SHF_NOTE_NV_CUVER"
        /*0018*/ 	.short	0x0001
        /*001a*/ 	.short	0x0064
        /*001c*/ 	.short	0x0001
        /*001e*/ 	.short	0x0000
        /*0020*/ 	.short	0x0001
        /*0022*/ 	.short	0x0000


//--------------------- .nv.info                  --------------------------
	.section	.nv.info,"",@"SHT_CUDA_INFO"
	.align	4


	//----- nvinfo : EIATTR_REGCOUNT
	.align		4
        /*0000*/ 	.byte	0x04, 0x2f
        /*0002*/ 	.short	(.L_1 - .L_0)
	.align		4
.L_0:
        /*0004*/ 	.word	index@(kernel_cutlass_kernel_cudnnnative_sparse_attentionselectionNSA_select_attn_fwd_hmmaHopperSelectAttentionFwd_object_at__CopyAtom_ThrID10_TVLayoutSrc112801_TVLayoutDst112801_Valuetypebf16_t_0)
        /*0008*/ 	.word	0x000000ff


	//----- nvinfo : EIATTR_FRAME_SIZE
	.align		4
.L_1:
        /*000c*/ 	.byte	0x04, 0x11
        /*000e*/ 	.short	(.L_3 - .L_2)
	.align		4
.L_2:
        /*0010*/ 	.word	index@(kernel_cutlass_kernel_cudnnnative_sparse_attentionselectionNSA_select_attn_fwd_hmmaHopperSelectAttentionFwd_object_at__CopyAtom_ThrID10_TVLayoutSrc112801_TVLayoutDst112801_Valuetypebf16_t_0)
        /*0014*/ 	.word	0x00000000


	//----- nvinfo : EIATTR_MIN_STACK_SIZE
	.align		4
.L_3:
        /*0018*/ 	.byte	0x04, 0x12
        /*001a*/ 	.short	(.L_5 - .L_4)
	.align		4
.L_4:
        /*001c*/ 	.word	index@(kernel_cutlass_kernel_cudnnnative_sparse_attentionselectionNSA_select_attn_fwd_hmmaHopperSelectAttentionFwd_object_at__CopyAtom_ThrID10_TVLayoutSrc112801_TVLayoutDst112801_Valuetypebf16_t_0)
        /*0020*/ 	.word	0x00000000
.L_5:


//--------------------- .nv.info.kernel_cutlass_kernel_cudnnnative_sparse_attentionselectionNSA_select_attn_fwd_hmmaHopperSelectAttentionFwd_object_at__CopyAtom_ThrID10_TVLayoutSrc112801_TVLayoutDst112801_Valuetypebf16_t_0 --------------------------
	.section	.nv.info.kernel_cutlass_kernel_cudnnnative_sparse_attentionselectionNSA_select_attn_fwd_hmmaHopperSelectAttentionFwd_object_at__CopyAtom_ThrID10_TVLayoutSrc112801_TVLayoutDst112801_Valuetypebf16_t_0,"",@"SHT_CUDA_INFO"
	.sectionflags	@""
	.align	4


	//----- nvinfo : EIATTR_CUDA_API_VERSION
	.align		4
        /*0000*/ 	.byte	0x04, 0x37
        /*0002*/ 	.short	(.L_7 - .L_6)
.L_6:
        /*0004*/ 	.word	0x00000081


	//----- nvinfo : EIATTR_KPARAM_INFO
	.align		4
.L_7:
        /*0008*/ 	.byte	0x04, 0x17
        /*000a*/ 	.short	(.L_9 - .L_8)
.L_8:
        /*000c*/ 	.word	0x00000000
        /*0010*/ 	.short	0x0009
        /*0012*/ 	.short	0x0228
        /*0014*/ 	.byte	0x00, 0xf0, 0x11, 0x00


	//----- nvinfo : EIATTR_KPARAM_INFO
	.align		4
.L_9:
        /*0018*/ 	.byte	0x04, 0x17
        /*001a*/ 	.short	(.L_11 - .L_10)
.L_10:
        /*001c*/ 	.word	0x00000000
        /*0020*/ 	.short	0x0008
        /*0022*/ 	.short	0x0220
        /*0024*/ 	.byte	0x00, 0xf0, 0x21, 0x00


	//----- nvinfo : EIATTR_KPARAM_INFO
	.align		4
.L_11:
        /*0028*/ 	.byte	0x04, 0x17
        /*002a*/ 	.short	(.L_13 - .L_12)
.L_12:
        /*002c*/ 	.word	0x00000000
        /*0030*/ 	.short	0x0007
        /*0032*/ 	.short	0x0218
        /*0034*/ 	.byte	0x00, 0xf0, 0x21, 0x00


	//----- nvinfo : EIATTR_KPARAM_INFO
	.align		4
.L_13:
        /*0038*/ 	.byte	0x04, 0x17
        /*003a*/ 	.short	(.L_15 - .L_14)
.L_14:
        /*003c*/ 	.word	0x00000000
        /*0040*/ 	.short	0x0006
        /*0042*/ 	.short	0x0210
        /*0044*/ 	.byte	0x00, 0xf0, 0x21, 0x00


	//----- nvinfo : EIATTR_KPARAM_INFO
	.align		4
.L_15:
        /*0048*/ 	.byte	0x04, 0x17
        /*004a*/ 	.short	(.L_17 - .L_16)
.L_16:
        /*004c*/ 	.word	0x00000000
        /*0050*/ 	.short	0x0005
        /*0052*/ 	.short	0x0208
        /*0054*/ 	.byte	0x00, 0xf0, 0x21, 0x00


	//----- nvinfo : EIATTR_KPARAM_INFO
	.align		4
.L_17:
        /*0058*/ 	.byte	0x04, 0x17
        /*005a*/ 	.short	(.L_19 - .L_18)
.L_18:
        /*005c*/ 	.word	0x00000000
        /*0060*/ 	.short	0x0004
        /*0062*/ 	.short	0x0200
        /*0064*/ 	.byte	0x00, 0xf0, 0x21, 0x00


	//----- nvinfo : EIATTR_KPARAM_INFO
	.align		4
.L_19:
        /*0068*/ 	.byte	0x04, 0x17
        /*006a*/ 	.short	(.L_21 - .L_20)
.L_20:
        /*006c*/ 	.word	0x00000000
        /*0070*/ 	.short	0x0003
        /*0072*/ 	.short	0x0180
        /*0074*/ 	.byte	0x00, 0xf0, 0x01, 0x02


	//----- nvinfo : EIATTR_KPARAM_INFO
	.align		4
.L_21:
        /*0078*/ 	.byte	0x04, 0x17
        /*007a*/ 	.short	(.L_23 - .L_22)
.L_22:
        /*007c*/ 	.word	0x00000000
        /*0080*/ 	.short	0x0002
        /*0082*/ 	.short	0x0100
        /*0084*/ 	.byte	0x00, 0xf0, 0x01, 0x02


	//----- nvinfo : EIATTR_KPARAM_INFO
	.align		4
.L_23:
        /*0088*/ 	.byte	0x04, 0x17
        /*008a*/ 	.short	(.L_25 - .L_24)
.L_24:
        /*008c*/ 	.word	0x00000000
        /*0090*/ 	.short	0x0001
        /*0092*/ 	.short	0x0080
        /*0094*/ 	.byte	0x00, 0xf0, 0x01, 0x02


	//----- nvinfo : EIATTR_KPARAM_INFO
	.align		4
.L_25:
        /*0098*/ 	.byte	0x04, 0x17
        /*009a*/ 	.short	(.L_27 - .L_26)
.L_26:
        /*009c*/ 	.word	0x00000000
        /*00a0*/ 	.short	0x0000
        /*00a2*/ 	.short	0x0000
        /*00a4*/ 	.byte	0x00, 0xf0, 0x01, 0x02


	//----- nvinfo : EIATTR_SPARSE_MMA_MASK
	.align		4
.L_27:
        /*00a8*/ 	.byte	0x03, 0x50
        /*00aa*/ 	.short	0x0000


	//----- nvinfo : EIATTR_MAXREG_COUNT
	.align		4
        /*00ac*/ 	.byte	0x03, 0x1b
        /*00ae*/ 	.short	0x00ff


	//----- nvinfo : EIATTR_NUM_BARRIERS
	.align		4
        /*00b0*/ 	.byte	0x02, 0x4c
        /*00b2*/ 	.byte	0x01
	.zero		1


	//----- nvinfo : EIATTR_INT_WARP_WIDE_INSTR_OFFSETS
	.align		4
        /*00b4*/ 	.byte	0x04, 0x31
        /*00b6*/ 	.short	(.L_29 - .L_28)


	//   ....[0]....
.L_28:
        /*00b8*/ 	.word	0x00000120


	//   ....[1]....
        /*00bc*/ 	.word	0x00000140


	//   ....[2]....
        /*00c0*/ 	.word	0x00000150


	//   ....[3]....
        /*00c4*/ 	.word	0x00000160


	//   ....[4]....
        /*00c8*/ 	.word	0x00000200


	//   ....[5]....
        /*00cc*/ 	.word	0x00000210


	//   ....[6]....
        /*00d0*/ 	.word	0x000002e0


	//   ....[7]....
        /*00d4*/ 	.word	0x00000670


	//   ....[8]....
        /*00d8*/ 	.word	0x00000680


	//   ....[9]....
        /*00dc*/ 	.word	0x00000770


	//   ....[10]....
        /*00e0*/ 	.word	0x00000780


	//   ....[11]....
        /*00e4*/ 	.word	0x00000850


	//   ....[12]....
        /*00e8*/ 	.word	0x00000860


	//   ....[13]....
        /*00ec*/ 	.word	0x00000930


	//   ....[14]....
        /*00f0*/ 	.word	0x00000940


	//   ....[15]....
        /*00f4*/ 	.word	0x00000a10


	//   ....[16]....
        /*00f8*/ 	.word	0x00000a20


	//   ....[17]....
        /*00fc*/ 	.word	0x00000af0


	//   ....[18]....
        /*0100*/ 	.word	0x00000b00


	//   ....[19]....
        /*0104*/ 	.word	0x00000bd0


	//   ....[20]....
        /*0108*/ 	.word	0x00000be0


	//   ....[21]....
        /*010c*/ 	.word	0x00000cb0


	//   ....[22]....
        /*0110*/ 	.word	0x00000cc0


	//   ....[23]....
        /*0114*/ 	.word	0x00000d90


	//   ....[24]....
        /*0118*/ 	.word	0x00000da0


	//   ....[25]....
        /*011c*/ 	.word	0x00000e70


	//   ....[26]....
        /*0120*/ 	.word	0x00000e80


	//   ....[27]....
        /*0124*/ 	.word	0x00000f50


	//   ....[28]....
        /*0128*/ 	.word	0x00000f60


	//   ....[29]....
        /*012c*/ 	.word	0x00001030


	//   ....[30]....
        /*0130*/ 	.word	0x00001040


	//   ....[31]....
        /*0134*/ 	.word	0x00001110


	//   ....[32]....
        /*0138*/ 	.word	0x00001120


	//   ....[33]....
        /*013c*/ 	.word	0x000011f0


	//   ....[34]....
        /*0140*/ 	.word	0x00001200


	//   ....[35]....
        /*0144*/ 	.word	0x000012d0


	//   ....[36]....
        /*0148*/ 	.word	0x000012e0


	//   ....[37]....
        /*014c*/ 	.word	0x000013b0


	//   ....[38]....
        /*0150*/ 	.word	0x000013c0


	//   ....[39]....
        /*0154*/ 	.word	0x00001490


	//   ....[40]....
        /*0158*/ 	.word	0x000014a0


	//   ....[41]....
        /*015c*/ 	.word	0x00001570


	//   ....[42]....
        /*0160*/ 	.word	0x00001580


	//   ....[43]....
        /*0164*/ 	.word	0x00001650


	//   ....[44]....
        /*0168*/ 	.word	0x00001660


	//   ....[45]....
        /*016c*/ 	.word	0x00001730


	//   ....[46]....
        /*0170*/ 	.word	0x00001740


	//   ....[47]....
        /*0174*/ 	.word	0x00001810


	//   ....[48]....
        /*0178*/ 	.word	0x00001820


	//   ....[49]....
        /*017c*/ 	.word	0x000018f0


	//   ....[50]....
        /*0180*/ 	.word	0x00001900


	//   ....[51]....
        /*0184*/ 	.word	0x000019d0


	//   ....[52]....
        /*0188*/ 	.word	0x000019e0


	//   ....[53]....
        /*018c*/ 	.word	0x00001ab0


	//   ....[54]....
        /*0190*/ 	.word	0x00001ac0


	//   ....[55]....
        /*0194*/ 	.word	0x00001b90


	//   ....[56]....
        /*0198*/ 	.word	0x00001ba0


	//   ....[57]....
        /*019c*/ 	.word	0x00001c70


	//   ....[58]....
        /*01a0*/ 	.word	0x00001c80


	//   ....[59]....
        /*01a4*/ 	.word	0x00001d50


	//   ....[60]....
        /*01a8*/ 	.word	0x00001d60


	//   ....[61]....
        /*01ac*/ 	.word	0x00001e30


	//   ....[62]....
        /*01b0*/ 	.word	0x00001e40


	//   ....[63]....
        /*01b4*/ 	.word	0x00001f10


	//   ....[64]....
        /*01b8*/ 	.word	0x00001f20


	//   ....[65]....
        /*01bc*/ 	.word	0x00001ff0


	//   ....[66]....
        /*01c0*/ 	.word	0x00002000


	//   ....[67]....
        /*01c4*/ 	.word	0x000020d0


	//   ....[68]....
        /*01c8*/ 	.word	0x000020e0


	//   ....[69]....
        /*01cc*/ 	.word	0x000021b0


	//   ....[70]....
        /*01d0*/ 	.word	0x000021c0


	//   ....[71]....
        /*01d4*/ 	.word	0x00002320


	//   ....[72]....
        /*01d8*/ 	.word	0x00002330


	//   ....[73]....
        /*01dc*/ 	.word	0x000024c0


	//   ....[74]....
        /*01e0*/ 	.word	0x000024d0


	//   ....[75]....
        /*01e4*/ 	.word	0x00002620


	//   ....[76]....
        /*01e8*/ 	.word	0x00002630


	//   ....[77]....
        /*01ec*/ 	.word	0x000027a0


	//   ....[78]....
        /*01f0*/ 	.word	0x000027b0


	//   ....[79]....
        /*01f4*/ 	.word	0x00003220


	//   ....[80]....
        /*01f8*/ 	.word	0x00003230


	//   ....[81]....
        /*01fc*/ 	.word	0x000033b0


	//   ....[82]....
        /*0200*/ 	.word	0x000033c0


	//   ....[83]....
        /*0204*/ 	.word	0x00003510


	//   ....[84]....
        /*0208*/ 	.word	0x00003520


	//   ....[85]....
        /*020c*/ 	.word	0x00003670


	//   ....[86]....
        /*0210*/ 	.word	0x00003680


	//   ....[87]....
        /*0214*/ 	.word	0x00004660


	//   ....[88]....
        /*0218*/ 	.word	0x00004670


	//   ....[89]....
        /*021c*/ 	.word	0x00004830


	//   ....[90]....
        /*0220*/ 	.word	0x00004840


	//   ....[91]....
        /*0224*/ 	.word	0x000049b0


	//   ....[92]....
        /*0228*/ 	.word	0x000049c0


	//   ....[93]....
        /*022c*/ 	.word	0x00004b30


	//   ....[94]....
        /*0230*/ 	.word	0x00004b40


	//----- nvinfo : EIATTR_COOP_GROUP_MASK_REGIDS
	.align		4
.L_29:
        /*0234*/ 	.byte	0x04, 0x29
        /*0236*/ 	.short	(.L_31 - .L_30)


	//   ....[0]....
.L_30:
        /*0238*/ 	.word	0x05000011


	//   ....[1]....
        /*023c*/ 	.word	0x050000e7


	//   ....[2]....
        /*0240*/ 	.word	0x050000ec


	//   ....[3]....
        /*0244*/ 	.word	0x050000e7


	//   ....[4]....
        /*0248*/ 	.word	0x050000f9


	//   ....[5]....
        /*024c*/ 	.word	0x050000f9


	//   ....[6]....
        /*0250*/ 	.word	0x050000f9


	//   ....[7]....
        /*0254*/ 	.word	0x050000f9


	//----- nvinfo : EIATTR_COOP_GROUP_INSTR_OFFSETS
	.align		4
.L_31:
        /*0258*/ 	.byte	0x04, 0x28
        /*025a*/ 	.short	(.L_33 - .L_32)


	//   ....[0]....
.L_32:
        /*025c*/ 	.word	0x00004ee0


	//   ....[1]....
        /*0260*/ 	.word	0x00004f10


	//   ....[2]....
        /*0264*/ 	.word	0x00005360


	//   ....[3]....
        /*0268*/ 	.word	0x00005390


	//   ....[4]....
        /*026c*/ 	.word	0x00008530


	//   ....[5]....
        /*0270*/ 	.word	0x000085c0


	//   ....[6]....
        /*0274*/ 	.word	0x00008a30


	//   ....[7]....
        /*0278*/ 	.word	0x00008a90


	//----- nvinfo : EIATTR_VRC_CTA_INIT_COUNT
	.align		4
.L_33:
        /*027c*/ 	.byte	0x02, 0x4a
	.zero		1
	.zero		1


	//----- nvinfo : EIATTR_MBARRIER_INSTR_OFFSETS
	.align		4
        /*0280*/ 	.byte	0x04, 0x39
        /*0282*/ 	.short	(.L_35 - .L_34)


	//   ....[0]....
.L_34:
        /*0284*/ 	.word	0x000002c0
        /*0288*/ 	.word	0x000000ff
        /*028c*/ 	.word	0x00000000
        /*0290*/ 	.short	0x0100
        /*0292*/ 	.byte	0x08
	.zero		1


	//   ....[1]....
        /*0294*/ 	.word	0x000002f0
        /*0298*/ 	.word	0x000000ff
        /*029c*/ 	.word	0x00000008
        /*02a0*/ 	.short	0x0100
        /*02a2*/ 	.byte	0x08
	.zero		1


	//   ....[2]....
        /*02a4*/ 	.word	0x00000320
        /*02a8*/ 	.word	0x000000ff
        /*02ac*/ 	.word	0x00000020
        /*02b0*/ 	.short	0x0100
        /*02b2*/ 	.byte	0x09
	.zero		1


	//   ....[3]....
        /*02b4*/ 	.word	0x00000330
        /*02b8*/ 	.word	0x000000ff
        /*02bc*/ 	.word	0x00000028
        /*02c0*/ 	.short	0x0100
        /*02c2*/ 	.byte	0x09
	.zero		1


	//   ....[4]....
        /*02c4*/ 	.word	0x00000360
        /*02c8*/ 	.word	0x000000ff
        /*02cc*/ 	.word	0x00000010
        /*02d0*/ 	.short	0x0100
        /*02d2*/ 	.byte	0x0a
	.zero		1


	//   ....[5]....
        /*02d4*/ 	.word	0x00000370
        /*02d8*/ 	.word	0x000000ff
        /*02dc*/ 	.word	0x00000018
        /*02e0*/ 	.short	0x0100
        /*02e2*/ 	.byte	0x0a
	.zero		1


	//   ....[6]....
        /*02e4*/ 	.word	0x00000610
        /*02e8*/ 	.word	0x00000009
        /*02ec*/ 	.word	0x00000028
        /*02f0*/ 	.short	0x010a
        /*02f2*/ 	.byte	0xff
	.zero		1


	//   ....[7]....
        /*02f4*/ 	.word	0x00002290
        /*02f8*/ 	.word	0x00000009
        /*02fc*/ 	.word	0x00000008
        /*0300*/ 	.short	0x010a
        /*0302*/ 	.byte	0xff
	.zero		1


	//   ....[8]....
        /*0304*/ 	.word	0x00002b00
        /*0308*/ 	.word	0x00000000
        /*030c*/ 	.word	0x00000020
        /*0310*/ 	.short	0x010a
        /*0312*/ 	.byte	0xff
	.zero		1


	//   ....[9]....
        /*0314*/ 	.word	0x00002c90
        /*0318*/ 	.word	0x00000000
        /*031c*/ 	.word	0x00000020
        /*0320*/ 	.short	0x010a
        /*0322*/ 	.byte	0xff
	.zero		1


	//   ....[10]....
        /*0324*/ 	.word	0x00002fc0
        /*0328*/ 	.word	0x00000000
        /*032c*/ 	.word	0x00000000
        /*0330*/ 	.short	0x010a
        /*0332*/ 	.byte	0xff
	.zero		1


	//   ....[11]....
        /*0334*/ 	.word	0x000030c0
        /*0338*/ 	.word	0x00000003
        /*033c*/ 	.word	0x00000000
        /*0340*/ 	.short	0x010a
        /*0342*/ 	.byte	0xff
	.zero		1


	//   ....[12]....
        /*0344*/ 	.word	0x00003160
        /*0348*/ 	.word	0x00000007
        /*034c*/ 	.word	0x00000018
        /*0350*/ 	.short	0x010a
        /*0352*/ 	.byte	0xff
	.zero		1


	//   ....[13]....
        /*0354*/ 	.word	0x00004580
        /*0358*/ 	.word	0x00000000
        /*035c*/ 	.word	0x00000008
        /*0360*/ 	.short	0x0101
        /*0362*/ 	.byte	0xff
	.zero		1


	//   ....[14]....
        /*0364*/ 	.word	0x000045e0
        /*0368*/ 	.word	0x00000000
        /*036c*/ 	.word	0x00000008
        /*0370*/ 	.short	0x010a
        /*0372*/ 	.byte	0xff
	.zero		1


	//   ....[15]....
        /*0374*/ 	.word	0x00005860
        /*0378*/ 	.word	0x00000000
        /*037c*/ 	.word	0x00000010
        /*0380*/ 	.short	0x010a
        /*0382*/ 	.byte	0xff
	.zero		1


	//   ....[16]....
        /*0384*/ 	.word	0x00005880
        /*0388*/ 	.word	0x00000000
        /*038c*/ 	.word	0x00000010
        /*0390*/ 	.short	0x010a
        /*0392*/ 	.byte	0xff
	.zero		1


	//   ....[17]....
        /*0394*/ 	.word	0x000066a0
        /*0398*/ 	.word	0x00000000
        /*039c*/ 	.word	0x00000000
        /*03a0*/ 	.short	0x010a
        /*03a2*/ 	.byte	0xff
	.zero		1


	//   ....[18]....
        /*03a4*/ 	.word	0x000066d0
        /*03a8*/ 	.word	0x00000000
        /*03ac*/ 	.word	0x00000018
        /*03b0*/ 	.short	0x0101
        /*03b2*/ 	.byte	0xff
	.zero		1


	//   ....[19]....
        /*03b4*/ 	.word	0x000082b0
        /*03b8*/ 	.word	0x00000009
        /*03bc*/ 	.word	0x00000028
        /*03c0*/ 	.short	0x010a
        /*03c2*/ 	.byte	0xff
	.zero		1


	//   ....[20]....
        /*03c4*/ 	.word	0x00008320
        /*03c8*/ 	.word	0x00000009
        /*03cc*/ 	.word	0x00000008
        /*03d0*/ 	.short	0x010a
        /*03d2*/ 	.byte	0xff
	.zero		1


	//   ....[21]....
        /*03d4*/ 	.word	0x00008370
        /*03d8*/ 	.word	0x00000000
        /*03dc*/ 	.word	0x00000020
        /*03e0*/ 	.short	0x010a
        /*03e2*/ 	.byte	0xff
	.zero		1


	//   ....[22]....
        /*03e4*/ 	.word	0x000083d0
        /*03e8*/ 	.word	0x00000003
        /*03ec*/ 	.word	0x00000000
        /*03f0*/ 	.short	0x010a
        /*03f2*/ 	.byte	0xff
	.zero		1


	//   ....[23]....
        /*03f4*/ 	.word	0x00008430
        /*03f8*/ 	.word	0x00000007
        /*03fc*/ 	.word	0x00000018
        /*0400*/ 	.short	0x010a
        /*0402*/ 	.byte	0xff
	.zero		1


	//   ....[24]....
        /*0404*/ 	.word	0x00008490
        /*0408*/ 	.word	0x00000000
        /*040c*/ 	.word	0x00000008
        /*0410*/ 	.short	0x010a
        /*0412*/ 	.byte	0xff
	.zero		1


	//   ....[25]....
        /*0414*/ 	.word	0x00008ad0
        /*0418*/ 	.word	0x00000000
        /*041c*/ 	.word	0x00000010
        /*0420*/ 	.short	0x010a
        /*0422*/ 	.byte	0xff
	.zero		1


	//----- nvinfo : EIATTR_NUM_MBARRIERS
	.align		4
.L_35:
        /*0424*/ 	.byte	0x03, 0x38
        /*0426*/ 	.short	0x0006


	//----- nvinfo : EIATTR_EXIT_INSTR_OFFSETS
	.align		4
        /*0428*/ 	.byte	0x04, 0x1c
        /*042a*/ 	.short	(.L_37 - .L_36)


	//   ....[0]....
.L_36:
        /*042c*/ 	.word	0x000004e0


	//   ....[1]....
        /*0430*/ 	.word	0x00008280


	//----- nvinfo : EIATTR_REQNTID
	.align		4
.L_37:
        /*0434*/ 	.byte	0x04, 0x10
        /*0436*/ 	.short	(.L_39 - .L_38)
.L_38:
        /*0438*/ 	.word	0x00000020
        /*043c*/ 	.word	0x00000001
        /*0440*/ 	.word	0x00000001


	//----- nvinfo : EIATTR_CRS_STACK_SIZE
	.align		4
.L_39:
        /*0444*/ 	.byte	0x04, 0x1e
        /*0446*/ 	.short	(.L_41 - .L_40)
.L_40:
        /*0448*/ 	.word	0x00000000


	//----- nvinfo : EIATTR_CBANK_PARAM_SIZE
	.align		4
.L_41:
        /*044c*/ 	.byte	0x03, 0x19
        /*044e*/ 	.short	0x022c


	//----- nvinfo : EIATTR_PARAM_CBANK
	.align		4
        /*0450*/ 	.byte	0x04, 0x0a
        /*0452*/ 	.short	(.L_43 - .L_42)
	.align		4
.L_42:
        /*0454*/ 	.word	index@(.nv.constant0.kernel_cutlass_kernel_cudnnnative_sparse_attentionselectionNSA_select_attn_fwd_hmmaHopperSelectAttentionFwd_object_at__CopyAtom_ThrID10_TVLayoutSrc112801_TVLayoutDst112801_Valuetypebf16_t_0)
        /*0458*/ 	.short	0x0380
        /*045a*/ 	.short	0x022c


	//----- nvinfo : EIATTR_SW_WAR
	.align		4
.L_43:
        /*045c*/ 	.byte	0x04, 0x36
        /*045e*/ 	.short	(.L_45 - .L_44)
.L_44:
        /*0460*/ 	.word	0x00000008
.L_45:


//--------------------- .nv.compat                --------------------------
	.section	.nv.compat,"",@"SHT_CUDA_COMPAT_INFO"
	.align	4
        /*0000*/ 	.byte	0x02, 0x02, 0x02, 0x00, 0x02, 0x05, 0x05, 0x00, 0x02, 0x03, 0x01, 0x00, 0x02, 0x06, 0x01, 0x00


//--------------------- .nv.callgraph             --------------------------
	.section	.nv.callgraph,"",@"SHT_CUDA_CALLGRAPH"
	.align	4
	.sectionentsize	8
	.align		4
        /*0000*/ 	.word	0x00000000
	.align		4
        /*0004*/ 	.word	0xffffffff
	.align		4
        /*0008*/ 	.word	0x00000000
	.align		4
        /*000c*/ 	.word	0xfffffffe
	.align		4
        /*0010*/ 	.word	0x00000000
	.align		4
        /*0014*/ 	.word	0xfffffffd
	.align		4
        /*0018*/ 	.word	0x00000000
	.align		4
        /*001c*/ 	.word	0xfffffffc


//--------------------- .text.kernel_cutlass_kernel_cudnnnative_sparse_attentionselectionNSA_select_attn_fwd_hmmaHopperSelectAttentionFwd_object_at__CopyAtom_ThrID10_TVLayoutSrc112801_TVLayoutDst112801_Valuetypebf16_t_0 --------------------------
	.section	.text.kernel_cutlass_kernel_cudnnnative_sparse_attentionselectionNSA_select_attn_fwd_hmmaHopperSelectAttentionFwd_object_at__CopyAtom_ThrID10_TVLayoutSrc112801_TVLayoutDst112801_Valuetypebf16_t_0,"ax",@progbits
	.align	128
        .global         kernel_cutlass_kernel_cudnnnative_sparse_attentionselectionNSA_select_attn_fwd_hmmaHopperSelectAttentionFwd_object_at__CopyAtom_ThrID10_TVLayoutSrc112801_TVLayoutDst112801_Valuetypebf16_t_0
        .type           kernel_cutlass_kernel_cudnnnative_sparse_attentionselectionNSA_select_attn_fwd_hmmaHopperSelectAttentionFwd_object_at__CopyAtom_ThrID10_TVLayoutSrc112801_TVLayoutDst112801_Valuetypebf16_t_0,@function
        .size           kernel_cutlass_kernel_cudnnnative_sparse_attentionselectionNSA_select_attn_fwd_hmmaHopperSelectAttentionFwd_object_at__CopyAtom_ThrID10_TVLayoutSrc112801_TVLayoutDst112801_Valuetypebf16_t_0,(.L_x_113 - kernel_cutlass_kernel_cudnnnative_sparse_attentionselectionNSA_select_attn_fwd_hmmaHopperSelectAttentionFwd_object_at__CopyAtom_ThrID10_TVLayoutSrc112801_TVLayoutDst112801_Valuetypebf16_t_0)
        .other          kernel_cutlass_kernel_cudnnnative_sparse_attentionselectionNSA_select_attn_fwd_hmmaHopperSelectAttentionFwd_object_at__CopyAtom_ThrID10_TVLayoutSrc112801_TVLayoutDst112801_Valuetypebf16_t_0,@"STO_CUDA_ENTRY STV_DEFAULT"
kernel_cutlass_kernel_cudnnnative_sparse_attentionselectionNSA_select_attn_fwd_hmmaHopperSelectAttentionFwd_object_at__CopyAtom_ThrID10_TVLayoutSrc112801_TVLayoutDst112801_Valuetypebf16_t_0:
.text.kernel_cutlass_kernel_cudnnnative_sparse_attentionselectionNSA_select_attn_fwd_hmmaHopperSelectAttentionFwd_object_at__CopyAtom_ThrID10_TVLayoutSrc112801_TVLayoutDst112801_Valuetypebf16_t_0:
[----:B------:R-:W1:Y:S01]  /*0000*/  LDC R1, c[0x0][0x37c] ;  /* 0x0000df00ff017b82 */ /* 0x000e620000000800 */
[----:B------:R-:W2:Y:S07]  /*0010*/  S2R R3, SR_TID.X ;  /* 0x0000000000037919 */ /* 0x000eae0000002100 */
[----:B------:R-:W3:Y:S01]  /*0020*/  LDC.64 R4, c[0x0][0x590] ;  /* 0x00016400ff047b82 */ /* 0x000ee20000000a00 */
[----:B------:R-:W-:Y:S01]  /*0030*/  BSSY.RECONVERGENT B0, `(.L_x_0) ;  /* 0x000000e000007945 */ /* 0x000fe20003800200 */
[----:B------:R-:W4:Y:S01]  /*0040*/  S2R R7, SR_CTAID.Z ;  /* 0x0000000000077919 */ /* 0x000f220000002700 */
[----:B--2---:R-:W-:-:S04]  /*0050*/  SHF.R.U32.HI R248, RZ, 0x5, R3 ;  /* 0x00000005fff87819 */ /* 0x004fc80000011603 */
[----:B------:R-:W-:-:S13]  /*0060*/  ISETP.NE.AND P2, PT, R248, RZ, PT ;  /* 0x000000fff800720c */ /* 0x000fda0003f45270 */
[----:B-1--4-:R-:W-:Y:S05]  /*0070*/  @P2 BRA `(.L_x_1) ;  /* 0x0000000000242947 */ /* 0x012fea0003800000 */
[----:B------:R-:W1:Y:S02]  /*0080*/  LDCU.64 UR4, c[0x0][0x348] ;  /* 0x00006900ff0477ac */ /* 0x000e640008000a00 */
[----:B-1----:R-:W-:Y:S02]  /*0090*/  UIADD3 UR6, UP0, UPT, UR4, 0x80, URZ ;  /* 0x0000008004067890 */ /* 0x002fe4000ff1e0ff */
[----:B------:R1:W-:Y:S01]  /*00a0*/  UTMACCTL.PF [UR4] ;  /* 0x00000000040079b9 */ /* 0x0003e20008040000 */
[----:B------:R-:W-:Y:S02]  /*00b0*/  UIADD3 UR8, UP1, UPT, UR4, 0x180, URZ ;  /* 0x0000018004087890 */ /* 0x000fe4000ff3e0ff */
[----:B------:R-:W-:Y:S02]  /*00c0*/  UIADD3.X UR7, UPT, UPT, URZ, UR5, URZ, UP0, !UPT ;  /* 0x00000005ff077290 */ /* 0x000fe400087fe4ff */
[----:B------:R-:W-:-:S07]  /*00d0*/  UIADD3.X UR9, UPT, UPT, URZ, UR5, URZ, UP1, !UPT ;  /* 0x00000005ff097290 */ /* 0x000fce0008ffe4ff */
[----:B------:R1:W-:Y:S02]  /*00e0*/  UTMACCTL.PF [UR6] ;  /* 0x00000000060079b9 */ /* 0x0003e40008040000 */
[----:B------:R1:W-:Y:S02]  /*00f0*/  UTMACCTL.PF [UR8] ;  /* 0x00000000080079b9 */ /* 0x0003e40008040000 */
[----:B-1----:R-:W-:Y:S01]  /*0100*/  NOP ;  /* 0x0000000000007918 */ /* 0x002fe20000000000 */
.L_x_1:
[----:B------:R-:W-:Y:S05]  /*0110*/  BSYNC.RECONVERGENT B0 ;  /* 0x0000000000007941 */ /* 0x000fea0003800200 */
.L_x_0:
[----:B------:R-:W-:Y:S01]  /*0120*/  VOTEU.ALL UP3, P2 ;  /* 0x0000000000ff7886 */ /* 0x000fe20001060000 */
[----:B------:R-:W-:Y:S01]  /*0130*/  UMOV UR12, 0x1 ;  /* 0x00000001000c7882 */ /* 0x000fe20000000000 */
[----:B------:R-:W-:Y:S01]  /*0140*/  VOTEU.ALL UP2, P2 ;  /* 0x0000000000ff7886 */ /* 0x000fe20001040000 */
[----:B------:R-:W-:Y:S01]  /*0150*/  VOTEU.ALL UP1, P2 ;  /* 0x0000000000ff7886 */ /* 0x000fe20001020000 */
[----:B------:R-:W-:Y:S01]  /*0160*/  VOTEU.ALL UP0, P2 ;  /* 0x0000000000ff7886 */ /* 0x000fe20001000000 */
[----:B------:R-:W1:Y:S01]  /*0170*/  @!UP3 S2UR UR8, SR_CgaCtaId ;  /* 0x000000000008b9c3 */ /* 0x000e620000008800 */
[----:B------:R-:W-:Y:S01]  /*0180*/  @!UP3 UMOV UR4, 0x400 ;  /* 0x000004000004b882 */ /* 0x000fe20000000000 */
[----:B------:R-:W-:-:S04]  /*0190*/  @!UP3 UIADD3 UR14, UPT, UPT, -UR12, 0x100000, URZ ;  /* 0x001000000c0eb890 */ /* 0x000fc8000fffe1ff */
[----:B------:R-:W-:Y:S02]  /*01a0*/  @!UP3 USHF.L.U32 UR15, UR14, 0xb, URZ ;  /* 0x0000000b0e0fb899 */ /* 0x000fe400080006ff */
[----:B------:R-:W-:Y:S01]  /*01b0*/  @!UP3 USHF.L.U32 UR14, UR14, 0x1, URZ ;  /* 0x000000010e0eb899 */ /* 0x000fe200080006ff */
[----:B------:R-:W-:Y:S01]  /*01c0*/  @!UP3 UMOV UR10, 0x400 ;  /* 0x00000400000ab882 */ /* 0x000fe20000000000 */
[----:B------:R-:W-:-:S04]  /*01d0*/  @!UP3 UIADD3 UR16, UPT, UPT, -UR12, 0x100000, URZ ;  /* 0x001000000c10b890 */ /* 0x000fc8000fffe1ff */
[----:B------:R-:W-:Y:S02]  /*01e0*/  @!UP3 USHF.L.U32 UR17, UR16, 0xb, URZ ;  /* 0x0000000b1011b899 */ /* 0x000fe400080006ff */
[----:B------:R-:W-:Y:S01]  /*01f0*/  @!UP3 USHF.L.U32 UR16, UR16, 0x1, URZ ;  /* 0x000000011010b899 */ /* 0x000fe200080006ff */
[----:B------:R-:W-:Y:S01]  /*0200*/  VOTEU.ALL UP4, P2 ;  /* 0x0000000000ff7886 */ /* 0x000fe20001080000 */
[----:B------:R-:W-:Y:S01]  /*0210*/  VOTEU.ALL UP5, P2 ;  /* 0x0000000000ff7886 */ /* 0x000fe200010a0000 */
[----:B------:R-:W2:Y:S01]  /*0220*/  LDCU.64 UR6, c[0x0][0x358] ;  /* 0x00006b00ff0677ac */ /* 0x000ea20008000a00 */
[----:B------:R-:W4:Y:S01]  /*0230*/  @!UP3 S2UR UR5, SR_CgaCtaId ;  /* 0x000000000005b9c3 */ /* 0x000f220000008800 */
[----:B---3--:R-:W-:-:S07]  /*0240*/  IMAD.WIDE.U32 R4, R7, 0x4, R4 ;  /* 0x0000000407047825 */ /* 0x008fce00078e0004 */
[----:B------:R-:W3:Y:S01]  /*0250*/  @!UP3 S2UR UR11, SR_CgaCtaId ;  /* 0x00000000000bb9c3 */ /* 0x000ee20000008800 */
[----:B-1----:R-:W-:Y:S02]  /*0260*/  @!UP3 ULEA UR8, UR8, UR4, 0x18 ;  /* 0x000000040808b291 */ /* 0x002fe4000f8ec0ff */
[----:B----4-:R-:W-:Y:S02]  /*0270*/  @!UP3 ULEA UR9, UR5, UR4, 0x18 ;  /* 0x000000040509b291 */ /* 0x010fe4000f8ec0ff */
[----:B------:R-:W-:-:S04]  /*0280*/  @!UP3 UIADD3 UR4, UPT, UPT, -UR12, 0x100000, URZ ;  /* 0x001000000c04b890 */ /* 0x000fc8000fffe1ff */
[----:B------:R-:W-:Y:S02]  /*0290*/  @!UP3 USHF.L.U32 UR5, UR4, 0xb, URZ ;  /* 0x0000000b0405b899 */ /* 0x000fe400080006ff */
[----:B------:R-:W-:Y:S01]  /*02a0*/  @!UP3 USHF.L.U32 UR4, UR4, 0x1, URZ ;  /* 0x000000010404b899 */ /* 0x000fe200080006ff */
[----:B------:R-:W1:Y:S02]  /*02b0*/  FENCE.VIEW.ASYNC.S ;  /* 0x00000000000073c6 */ /* 0x000e640000000000 */
[----:B-1----:R1:W4:Y:S01]  /*02c0*/  @!UP2 SYNCS.EXCH.64 URZ, [UR8], UR14 ;  /* 0x0000000e08ffa5b2 */ /* 0x0023220008000100 */
[----:B---3--:R-:W-:Y:S01]  /*02d0*/  @!UP3 ULEA UR10, UR11, UR10, 0x18 ;  /* 0x0000000a0b0ab291 */ /* 0x008fe2000f8ec0ff */
[----:B------:R-:W-:Y:S01]  /*02e0*/  VOTEU.ALL UP3, P2 ;  /* 0x0000000000ff7886 */ /* 0x000fe20001060000 */
[----:B------:R1:W4:Y:S01]  /*02f0*/  @!UP1 SYNCS.EXCH.64 URZ, [UR8+0x8], UR14 ;  /* 0x0000080e08ff95b2 */ /* 0x0003220008000100 */
[----:B------:R-:W-:Y:S01]  /*0300*/  NOP ;  /* 0x0000000000007918 */ /* 0x000fe20000000000 */
[----:B----4-:R-:W-:Y:S06]  /*0310*/  BAR.SYNC.DEFER_BLOCKING 0x0 ;  /* 0x0000000000007b1d */ /* 0x010fec0000010000 */
[----:B------:R1:W3:Y:S01]  /*0320*/  @!UP0 SYNCS.EXCH.64 URZ, [UR9+0x20], UR16 ;  /* 0x0000201009ff85b2 */ /* 0x0002e20008000100 */
[----:B------:R1:W3:Y:S01]  /*0330*/  @!UP3 SYNCS.EXCH.64 URZ, [UR9+0x28], UR16 ;  /* 0x0000281009ffb5b2 */ /* 0x0002e20008000100 */
[----:B------:R-:W-:Y:S01]  /*0340*/  NOP ;  /* 0x0000000000007918 */ /* 0x000fe20000000000 */
[----:B---3--:R-:W-:Y:S06]  /*0350*/  BAR.SYNC.DEFER_BLOCKING 0x0 ;  /* 0x0000000000007b1d */ /* 0x008fec0000010000 */
[----:B------:R1:W3:Y:S01]  /*0360*/  @!UP4 SYNCS.EXCH.64 URZ, [UR10+0x10], UR4 ;  /* 0x000010040affc5b2 */ /* 0x0002e20008000100 */
[----:B------:R1:W3:Y:S01]  /*0370*/  @!UP5 SYNCS.EXCH.64 URZ, [UR10+0x18], UR4 ;  /* 0x000018040affd5b2 */ /* 0x0002e20008000100 */
[----:B------:R-:W-:Y:S01]  /*0380*/  NOP ;  /* 0x0000000000007918 */ /* 0x000fe20000000000 */
[----:B---3--:R-:W-:Y:S06]  /*0390*/  BAR.SYNC.DEFER_BLOCKING 0x0 ;  /* 0x0000000000007b1d */ /* 0x008fec0000010000 */
[----:B--2---:R-:W2:Y:S01]  /*03a0*/  LDG.E R247, desc[UR6][R4.64] ;  /* 0x0000000604f77981 */ /* 0x004ea2000c1e1900 */
[----:B------:R-:W-:Y:S01]  /*03b0*/  ISETP.GT.U32.AND P0, PT, R3, 0xf, PT ;  /* 0x0000000f0300780c */ /* 0x000fe20003f04070 */
[----:B------:R-:W2:Y:S01]  /*03c0*/  S2UR UR12, SR_CTAID.X ;  /* 0x00000000000c79c3 */ /* 0x000ea20000002500 */
[----:B------:R-:W3:Y:S11]  /*03d0*/  S2R R0, SR_CTAID.Y ;  /* 0x0000000000007919 */ /* 0x000ef60000002600 */
[----:B------:R-:W4:Y:S01]  /*03e0*/  @!P0 LDC.64 R6, c[0x0][0x598] ;  /* 0x00016600ff068b82 */ /* 0x000f220000000a00 */
[----:B---3--:R-:W-:-:S02]  /*03f0*/  @!P0 IMAD R9, R0, 0x10, R3 ;  /* 0x0000001000098824 */ /* 0x008fc400078e0203 */
[----:B------:R-:W3:Y:S01]  /*0400*/  LDG.E R0, desc[UR6][R4.64+0x4] ;  /* 0x0000040604007981 */ /* 0x000ee2000c1e1900 */
[----:B--2---:R-:W-:-:S04]  /*0410*/  @!P0 VIADD R2, R247, UR12 ;  /* 0x0000000cf7028c36 */ /* 0x004fc80008000000 */
[----:B------:R-:W-:-:S04]  /*0420*/  @!P0 IMAD R9, R2, 0x40, R9 ;  /* 0x0000004002098824 */ /* 0x000fc800078e0209 */
[----:B----4-:R-:W-:-:S06]  /*0430*/  @!P0 IMAD.WIDE R6, R9, 0x4, R6 ;  /* 0x0000000409068825 */ /* 0x010fcc00078e0206 */
[----:B------:R-:W2:Y:S01]  /*0440*/  @!P0 LDG.E R6, desc[UR6][R6.64] ;  /* 0x0000000606068981 */ /* 0x000ea2000c1e1900 */
[----:B------:R-:W4:Y:S01]  /*0450*/  @!P0 S2R R9, SR_CgaCtaId ;  /* 0x0000000000098919 */ /* 0x000f220000008800 */
[----:B------:R-:W-:-:S04]  /*0460*/  @!P0 MOV R2, 0x400 ;  /* 0x0000040000028802 */ /* 0x000fc80000000f00 */
[----:B----4-:R-:W-:-:S05]  /*0470*/  @!P0 LEA R2, R9, R2, 0x18 ;  /* 0x0000000209028211 */ /* 0x010fca00078ec0ff */
[----:B------:R-:W-:Y:S02]  /*0480*/  @!P0 IMAD R9, R3, 0x4, R2 ;  /* 0x0000000403098824 */ /* 0x000fe400078e0202 */
[----:B---3--:R-:W-:-:S05]  /*0490*/  IMAD.IADD R0, R0, 0x1, -R247 ;  /* 0x0000000100007824 */ /* 0x008fca00078e0af7 */
[----:B------:R-:W-:Y:S01]  /*04a0*/  ISETP.LE.AND P1, PT, R0, UR12, PT ;  /* 0x0000000c00007c0c */ /* 0x000fe2000bf23270 */
[----:B------:R-:W3:Y:S01]  /*04b0*/  S2UR UR13, SR_CTAID.Y ;  /* 0x00000000000d79c3 */ /* 0x000ee20000002600 */
[----:B--2---:R1:W-:Y:S07]  /*04c0*/  @!P0 STS [R9+0x12080], R6 ;  /* 0x0120800609008388 */ /* 0x0043ee0000000800 */
[----:B------:R-:W-:Y:S06]  /*04d0*/  BAR.SYNC.DEFER_BLOCKING 0x0 ;  /* 0x0000000000007b1d */ /* 0x000fec0000010000 */
[----:B-1-3--:R-:W-:Y:S05]  /*04e0*/  @P1 EXIT ;  /* 0x000000000000194d */ /* 0x00afea0003800000 */
[----:B------:R-:W-:Y:S01]  /*04f0*/  R2UR UR8, R247 ;  /* 0x00000000f70872ca */ /* 0x000fe200000e0000 */
[----:B------:R-:W1:-:S12]  /*0500*/  LDCU.64 UR4, c[0x0][0x5a0] ;  /* 0x0000b400ff0477ac */ /* 0x000e580008000a00 */
[----:B------:R-:W-:-:S04]  /*0510*/  UIADD3 UR12, UPT, UPT, UR8, UR12, URZ ;  /* 0x0000000c080c7290 */ /* 0x000fc8000fffe0ff */
[----:B------:R-:W-:-:S04]  /*0520*/  ULEA UR8, UR12, UR13, 0x2 ;  /* 0x0000000d0c087291 */ /* 0x000fc8000f8e10ff */
[----:B-1----:R-:W-:-:S06]  /*0530*/  UIMAD.WIDE UR4, UR8, 0x4, UR4 ;  /* 0x00000004080478a5 */ /* 0x002fcc000f8e0204 */
[----:B------:R-:W-:Y:S02]  /*0540*/  IMAD.U32 R4, RZ, RZ, UR4 ;  /* 0x00000004ff047e24 */ /* 0x000fe4000f8e00ff */
[----:B------:R-:W-:Y:S01]  /*0550*/  IMAD.U32 R5, RZ, RZ, UR5 ;  /* 0x00000005ff057e24 */ /* 0x000fe2000f8e00ff */
[----:B------:R-:W-:Y:S02]  /*0560*/  BSSY B0, `(.L_x_2) ;  /* 0x0000237000007945 */ /* 0x000fe40003800000 */
[----:B------:R-:W1:Y:S02]  /*0570*/  LDCU UR4, c[0x0][0x5a8] ;  /* 0x0000b500ff0477ac */ /* 0x000e640008000800 */
[----:B------:R2:W5:Y:S01]  /*0580*/  LDG.E R246, desc[UR6][R4.64] ;  /* 0x0000000604f67981 */ /* 0x000562000c1e1900 */
[----:B------:R-:W-:Y:S01]  /*0590*/  LOP3.LUT R7, R3, 0xf, RZ, 0xc0, !PT ;  /* 0x0000000f03077812 */ /* 0x000fe200078ec0ff */
[----:B------:R-:W-:Y:S02]  /*05a0*/  IMAD.MOV.U32 R245, RZ, RZ, 0x1 ;  /* 0x00000001fff57424 */ /* 0x000fe400078e00ff */
[----:B------:R-:W-:Y:S01]  /*05b0*/  IMAD.MOV.U32 R244, RZ, RZ, RZ ;  /* 0x000000fffff47224 */ /* 0x000fe200078e00ff */
[----:B------:R-:W-:Y:S06]  /*05c0*/  @P2 BRA `(.L_x_3) ;  /* 0x0000002000c02947 */ /* 0x000fec0003800000 */
[----:B--2---:R-:W2:Y:S01]  /*05d0*/  S2R R5, SR_CgaCtaId ;  /* 0x0000000000057919 */ /* 0x004ea20000008800 */
[----:B------:R-:W-:Y:S01]  /*05e0*/  MOV R2, 0x400 ;  /* 0x0000040000027802 */ /* 0x000fe20000000f00 */
[----:B------:R-:W-:-:S03]  /*05f0*/  IMAD.MOV.U32 R0, RZ, RZ, -0x80000000 ;  /* 0x80000000ff007424 */ /* 0x000fc600078e00ff */
[----:B--2---:R-:W-:-:S04]  /*0600*/  LEA R9, R5, R2, 0x18 ;  /* 0x0000000205097211 */ /* 0x004fc800078ec0ff */
[----:B------:R-:W2:Y:S02]  /*0610*/  SYNCS.PHASECHK.TRANS64.TRYWAIT P0, [R9+URZ+0x28], R0 ;  /* 0x00002800090075a7 */ /* 0x000ea400080011ff */
[----:B--2---:R-:W-:Y:S05]  /*0620*/  @!P0 BRA `(.L_x_4) ;  /* 0x0000007c00188947 */ /* 0x004fea0003800000 */
.L_x_98:
[----:B------:R-:W-:Y:S02]  /*0630*/  ELECT P1, URZ, PT ;  /* 0x0000000000ff782f */ /* 0x000fe40003820000 */
[----:B------:R-:W-:Y:S02]  /*0640*/  R2UR UR5, R9 ;  /* 0x00000000090572ca */ /* 0x000fe400000e0000 */
[----:B------:R-:W-:-:S09]  /*0650*/  ELECT P0, URZ, PT ;  /* 0x0000000000ff782f */ /* 0x000fd20003800000 */
[----:B------:R-:W-:-:S04]  /*0660*/  @P1 IMAD.MOV.U32 R2, RZ, RZ, 0x2000 ;  /* 0x00002000ff021424 */ /* 0x000fc800078e00ff */
[----:B------:R-:W-:Y:S01]  /*0670*/  VOTEU.ANY UP0, P0 ;  /* 0x0000000000ff7886 */ /* 0x000fe20000000100 */
[----:B------:R-:W-:Y:S01]  /*0680*/  VOTEU.ANY UP1, P0 ;  /* 0x0000000000ff7886 */ /* 0x000fe20000020100 */
[----:B------:R3:W-:Y:S01]  /*0690*/  @P1 SYNCS.ARRIVE.TRANS64 RZ, [R9+URZ+0x20], R2 ;  /* 0x0000200209ff19a7 */ /* 0x0007e200080000ff */
[----:B------:R-:W-:Y:S02]  /*06a0*/  PLOP3.LUT P1, PT, PT, PT, PT, 0x8, 0x80 ;  /* 0x000000000080781c */ /* 0x000fe40003f2e170 */
[----:B------:R-:W4:Y:S01]  /*06b0*/  @UP0 LDCU.64 UR14, c[0x0][0x348] ;  /* 0x00006900ff0e07ac */ /* 0x000f220008000a00 */
[----:B------:R-:W-:Y:S02]  /*06c0*/  @UP0 UIADD3 UR8, UPT, UPT, UR5, 0x80, URZ ;  /* 0x0000008005080890 */ /* 0x000fe4000fffe0ff */
[----:B------:R-:W-:Y:S01]  /*06d0*/  @UP0 UIADD3 UR9, UPT, UPT, UR5, 0x20, URZ ;  /* 0x0000002005090890 */ /* 0x000fe2000fffe0ff */
[----:B------:R-:W-:Y:S01]  /*06e0*/  @UP0 UMOV UR10, URZ ;  /* 0x000000ff000a0c82 */ /* 0x000fe20008000000 */
[----:B------:R-:W-:-:S10]  /*06f0*/  @UP0 UMOV UR11, URZ ;  /* 0x000000ff000b0c82 */ /* 0x000fd40008000000 */
.L_x_5:
[----:B------:R-:W-:Y:S01]  /*0700*/  @P0 ELECT P1, URZ, PT ;  /* 0x0000000000ff082f */ /* 0x000fe20003820000 */
[----:B----4-:R4:W-:-:S12]  /*0710*/  @UP1 UTMALDG.4D [UR8], [UR14], desc[URZ] ;  /* 0x0000ff080e0015b4 */ /* 0x0109d80008019000 */
[----:B------:R-:W-:Y:S02]  /*0720*/  @P1 PLOP3.LUT P0, PT, P1, PT, PT, 0x8, 0x80 ;  /* 0x000000000080181c */ /* 0x000fe40000f0e170 */
[----:B------:R-:W-:-:S11]  /*0730*/  PLOP3.LUT P1, PT, PT, PT, PT, 0x8, 0x80 ;  /* 0x000000000080781c */ /* 0x000fd60003f2e170 */
[----:B----4-:R-:W-:Y:S05]  /*0740*/  @P0 BRA.U.ANY `(.L_x_5) ;  /* 0xfffffffd00ec0947 */ /* 0x010fea000393ffff */
[----:B------:R-:W-:Y:S02]  /*0750*/  ELECT P0, URZ, PT ;  /* 0x0000000000ff782f */ /* 0x000fe40003800000 */
[----:B------:R-:W-:-:S11]  /*0760*/  PLOP3.LUT P1, PT, PT, PT, PT, 0x8, 0x80 ;  /* 0x000000000080781c */ /* 0x000fd60003f2e170 */
[----:B------:R-:W-:Y:S01]  /*0770*/  VOTEU.ANY UP0, P0 ;  /* 0x0000000000ff7886 */ /* 0x000fe20000000100 */
[----:B------:R-:W-:-:S04]  /*0780*/  VOTEU.ANY UP1, P0 ;  /* 0x0000000000ff7886 */ /* 0x000fc80000020100 */
[----:B------:R-:W4:Y:S01]  /*0790*/  @UP0 LDCU.64 UR14, c[0x0][0x348] ;  /* 0x00006900ff0e07ac */ /* 0x000f220008000a00 */
[----:B------:R-:W-:Y:S02]  /*07a0*/  @UP0 UIADD3 UR8, UPT, UPT, UR5, 0x180, URZ ;  /* 0x0000018005080890 */ /* 0x000fe4000fffe0ff */
[----:B------:R-:W-:Y:S01]  /*07b0*/  @UP0 UIADD3 UR9, UPT, UPT, UR5, 0x20, URZ ;  /* 0x0000002005090890 */ /* 0x000fe2000fffe0ff */
[----:B------:R-:W-:Y:S01]  /*07c0*/  @UP0 UMOV UR10, 0x8 ;  /* 0x00000008000a0882 */ /* 0x000fe20000000000 */
[----:B------:R-:W-:-:S10]  /*07d0*/  @UP0 UMOV UR11, URZ ;  /* 0x000000ff000b0c82 */ /* 0x000fd40008000000 */
.L_x_6:
        /* <DEDUP_REMOVED lines=14> */
.L_x_7:
        /* <DEDUP_REMOVED lines=14> */
.L_x_8:
        /* <DEDUP_REMOVED lines=14> */
.L_x_9:
        /* <DEDUP_REMOVED lines=14> */
.L_x_10:
        /* <DEDUP_REMOVED lines=14> */
.L_x_11:
        /* <DEDUP_REMOVED lines=14> */
.L_x_12:
        /* <DEDUP_REMOVED lines=14> */
.L_x_13:
        /* <DEDUP_REMOVED lines=14> */
.L_x_14:
        /* <DEDUP_REMOVED lines=14> */
.L_x_15:
        /* <DEDUP_REMOVED lines=14> */
.L_x_16:
        /* <DEDUP_REMOVED lines=14> */
.L_x_17:
        /* <DEDUP_REMOVED lines=14> */
.L_x_18:
        /* <DEDUP_REMOVED lines=14> */
.L_x_19:
        /* <DEDUP_REMOVED lines=14> */
.L_x_20:
        /* <DEDUP_REMOVED lines=14> */
.L_x_21:
        /* <DEDUP_REMOVED lines=14> */
.L_x_22:
        /* <DEDUP_REMOVED lines=14> */
.L_x_23:
        /* <DEDUP_REMOVED lines=14> */
.L_x_24:
        /* <DEDUP_REMOVED lines=14> */
.L_x_25:
        /* <DEDUP_REMOVED lines=14> */
.L_x_26:
        /* <DEDUP_REMOVED lines=14> */
.L_x_27:
        /* <DEDUP_REMOVED lines=14> */
.L_x_28:
        /* <DEDUP_REMOVED lines=14> */
.L_x_29:
        /* <DEDUP_REMOVED lines=14> */
.L_x_30:
        /* <DEDUP_REMOVED lines=14> */
.L_x_31:
        /* <DEDUP_REMOVED lines=14> */
.L_x_32:
        /* <DEDUP_REMOVED lines=14> */
.L_x_33:
        /* <DEDUP_REMOVED lines=14> */
.L_x_34:
        /* <DEDUP_REMOVED lines=14> */
.L_x_35:
        /* <DEDUP_REMOVED lines=14> */
.L_x_36:
[----:B------:R-:W-:Y:S01]  /*2220*/  @P0 ELECT P1, URZ, PT ;  /* 0x0000000000ff082f */ /* 0x000fe20003820000 */
[----:B----4-:R4:W-:-:S12]  /*2230*/  @UP1 UTMALDG.4D [UR8], [UR14], desc[URZ] ;  /* 0x0000ff080e0015b4 */ /* 0x0109d80008019000 */
[----:B------:R-:W-:Y:S02]  /*2240*/  @P1 PLOP3.LUT P0, PT, P1, PT, PT, 0x8, 0x80 ;  /* 0x000000000080181c */ /* 0x000fe40000f0e170 */
[----:B------:R-:W-:-:S11]  /*2250*/  PLOP3.LUT P1, PT, PT, PT, PT, 0x8, 0x80 ;  /* 0x000000000080781c */ /* 0x000fd60003f2e170 */
[----:B----4-:R-:W-:Y:S05]  /*2260*/  @P0 BRA.U.ANY `(.L_x_36) ;  /* 0xfffffffd00ec0947 */ /* 0x010fea000393ffff */
[----:B-----5:R-:W-:-:S13]  /*2270*/  ISETP.GE.AND P0, PT, R246, 0x1, PT ;  /* 0x00000001f600780c */ /* 0x020fda0003f06270 */
[----:B------:R-:W-:Y:S05]  /*2280*/  @!P0 BRA `(.L_x_3) ;  /* 0x0000000400908947 */ /* 0x000fea0003800000 */
[----:B------:R-:W4:Y:S02]  /*2290*/  SYNCS.PHASECHK.TRANS64.TRYWAIT P0, [R9+URZ+0x8], R0 ;  /* 0x00000800090075a7 */ /* 0x000f2400080011ff */
[----:B----4-:R-:W-:Y:S05]  /*22a0*/  @!P0 BRA `(.L_x_37) ;  /* 0x0000006000148947 */ /* 0x010fea0003800000 */
.L_x_99:
[----:B------:R-:W-:Y:S01]  /*22b0*/  ELECT P0, URZ, PT ;  /* 0x0000000000ff782f */ /* 0x000fe20003800000 */
[----:B------:R-:W-:Y:S01]  /*22c0*/  IMAD R0, R246, 0x4, R9 ;  /* 0x00000004f6007824 */ /* 0x000fe200078e0209 */
[----:B------:R-:W-:Y:S02]  /*22d0*/  ELECT P1, URZ, PT ;  /* 0x0000000000ff782f */ /* 0x000fe40003820000 */
[----:B------:R-:W-:-:S09]  /*22e0*/  R2UR UR5, R9 ;  /* 0x00000000090572ca */ /* 0x000fd200000e0000 */
[----:B--2---:R-:W2:Y:S01]  /*22f0*/  @P0 LDC.64 R4, c[0x0][0x348] ;  /* 0x0000d200ff040b82 */ /* 0x004ea20000000a00 */
[----:B------:R-:W-:Y:S01]  /*2300*/  @P0 R2UR UR17, R9 ;  /* 0x00000000091102ca */ /* 0x000fe200000e0000 */
[----:B---3--:R-:W-:Y:S01]  /*2310*/  @P1 IMAD.MOV.U32 R2, RZ, RZ, 0x8000 ;  /* 0x00008000ff021424 */ /* 0x008fe200078e00ff */
[----:B------:R-:W-:Y:S01]  /*2320*/  VOTEU.ANY UP0, P0 ;  /* 0x0000000000ff7886 */ /* 0x000fe20000000100 */
[----:B------:R-:W-:Y:S02]  /*2330*/  VOTEU.ANY UP1, P0 ;  /* 0x0000000000ff7886 */ /* 0x000fe40000020100 */
[----:B------:R2:W-:Y:S01]  /*2340*/  @P1 SYNCS.ARRIVE.TRANS64 RZ, [R9+URZ], R2 ;  /* 0x0000000209ff19a7 */ /* 0x0005e200080000ff */
[----:B------:R-:W3:Y:S01]  /*2350*/  LDS R0, [R0+0x1207c] ;  /* 0x01207c0000007984 */ /* 0x000ee20000000800 */
[----:B------:R-:W-:Y:S01]  /*2360*/  @UP0 UIADD3 UR16, UPT, UPT, UR5, 0x2080, URZ ;  /* 0x0000208005100890 */ /* 0x000fe2000fffe0ff */
[----:B------:R-:W-:Y:S01]  /*2370*/  @UP0 UMOV UR18, URZ ;  /* 0x000000ff00120c82 */ /* 0x000fe20008000000 */
[----:B--2---:R-:W-:-:S04]  /*2380*/  @P0 IADD3 R2, P1, PT, R4, 0x80, RZ ;  /* 0x0000008004020810 */ /* 0x004fc80007f3e0ff */
[----:B------:R-:W-:Y:S01]  /*2390*/  @P0 R2UR UR8, R2 ;  /* 0x00000000020802ca */ /* 0x000fe200000e0000 */
[----:B------:R-:W-:Y:S01]  /*23a0*/  @P0 IMAD.X R4, RZ, RZ, R5, P1 ;  /* 0x000000ffff040224 */ /* 0x000fe200008e0605 */
[----:B------:R-:W-:-:S04]  /*23b0*/  PLOP3.LUT P1, PT, PT, PT, PT, 0x8, 0x80 ;  /* 0x000000000080781c */ /* 0x000fc80003f2e170 */
[----:B------:R-:W-:-:S07]  /*23c0*/  @P0 R2UR UR9, R4 ;  /* 0x00000000040902ca */ /* 0x000fce00000e0000 */
[----:B------:R-:W-:-:S05]  /*23d0*/  IMAD.U32 R4, RZ, RZ, UR8 ;  /* 0x00000008ff047e24 */ /* 0x000fca000f8e00ff */
[----:B------:R-:W-:Y:S01]  /*23e0*/  @P0 R2UR UR8, R4 ;  /* 0x00000000040802ca */ /* 0x000fe200000e0000 */
[----:B------:R-:W-:Y:S02]  /*23f0*/  IMAD.U32 R5, RZ, RZ, UR9 ;  /* 0x00000009ff057e24 */ /* 0x000fe4000f8e00ff */
[----:B---3--:R-:W-:-:S03]  /*2400*/  IMAD R2, R0, 0x40, R247 ;  /* 0x0000004000027824 */ /* 0x008fc600078e02f7 */
[----:B------:R-:W-:Y:S02]  /*2410*/  @P0 R2UR UR9, R5 ;  /* 0x00000000050902ca */ /* 0x000fe400000e0000 */
[----:B------:R-:W-:-:S15]  /*2420*/  R2UR UR19, R2 ;  /* 0x00000000021372ca */ /* 0x000fde00000e0000 */
.L_x_38:
[----:B------:R-:W-:Y:S01]  /*2430*/  @P0 ELECT P1, URZ, PT ;  /* 0x0000000000ff082f */ /* 0x000fe20003820000 */
[----:B------:R-:W-:Y:S02]  /*2440*/  UMOV UR20, UR13 ;  /* 0x0000000d00147c82 */ /* 0x000fe40008000000 */
[----:B------:R2:W-:Y:S10]  /*2450*/  @UP1 UTMALDG.3D [UR16], [UR8], desc[URZ] ;  /* 0x0000ff10080015b4 */ /* 0x0005f40008011000 */
[----:B------:R-:W-:-:S02]  /*2460*/  @P1 PLOP3.LUT P0, PT, P1, PT, PT, 0x8, 0x80 ;  /* 0x000000000080181c */ /* 0x000fc40000f0e170 */
[----:B------:R-:W-:-:S11]  /*2470*/  PLOP3.LUT P1, PT, PT, PT, PT, 0x8, 0x80 ;  /* 0x000000000080781c */ /* 0x000fd60003f2e170 */
[----:B--2---:R-:W-:Y:S05]  /*2480*/  @P0 BRA.U.ANY `(.L_x_38) ;  /* 0xfffffffd00e80947 */ /* 0x004fea000393ffff */
[----:B------:R-:W-:-:S13]  /*2490*/  ELECT P0, URZ, PT ;  /* 0x0000000000ff782f */ /* 0x000fda0003800000 */
[----:B------:R-:W2:Y:S01]  /*24a0*/  @P0 LDC.64 R4, c[0x0][0x348] ;  /* 0x0000d200ff040b82 */ /* 0x000ea20000000a00 */
[----:B------:R-:W-:Y:S01]  /*24b0*/  @P0 R2UR UR17, R9 ;  /* 0x00000000091102ca */ /* 0x000fe200000e0000 */
[----:B------:R-:W-:Y:S01]  /*24c0*/  VOTEU.ANY UP0, P0 ;  /* 0x0000000000ff7886 */ /* 0x000fe20000000100 */
[----:B------:R-:W-:-:S04]  /*24d0*/  VOTEU.ANY UP1, P0 ;  /* 0x0000000000ff7886 */ /* 0x000fc80000020100 */
[----:B------:R-:W-:Y:S01]  /*24e0*/  @UP0 UIADD3 UR16, UPT, UPT, UR5, 0x4080, URZ ;  /* 0x0000408005100890 */ /* 0x000fe2000fffe0ff */
[----:B------:R-:W-:Y:S01]  /*24f0*/  @UP0 UMOV UR18, 0x40 ;  /* 0x0000004000120882 */ /* 0x000fe20000000000 */
[----:B--2---:R-:W-:-:S04]  /*2500*/  @P0 IADD3 R0, P1, PT, R4, 0x80, RZ ;  /* 0x0000008004000810 */ /* 0x004fc80007f3e0ff */
[----:B------:R-:W-:Y:S01]  /*2510*/  @P0 R2UR UR8, R0 ;  /* 0x00000000000802ca */ /* 0x000fe200000e0000 */
[----:B------:R-:W-:Y:S01]  /*2520*/  @P0 IMAD.X R4, RZ, RZ, R5, P1 ;  /* 0x000000ffff040224 */ /* 0x000fe200008e0605 */
[----:B------:R-:W-:-:S04]  /*2530*/  PLOP3.LUT P1, PT, PT, PT, PT, 0x8, 0x80 ;  /* 0x000000000080781c */ /* 0x000fc80003f2e170 */
[----:B------:R-:W-:-:S07]  /*2540*/  @P0 R2UR UR9, R4 ;  /* 0x00000000040902ca */ /* 0x000fce00000e0000 */
[----:B------:R-:W-:-:S05]  /*2550*/  IMAD.U32 R4, RZ, RZ, UR8 ;  /* 0x00000008ff047e24 */ /* 0x000fca000f8e00ff */
[----:B------:R-:W-:Y:S01]  /*2560*/  @P0 R2UR UR8, R4 ;  /* 0x00000000040802ca */ /* 0x000fe200000e0000 */
[----:B------:R-:W-:-:S05]  /*2570*/  IMAD.U32 R5, RZ, RZ, UR9 ;  /* 0x00000009ff057e24 */ /* 0x000fca000f8e00ff */
[----:B------:R-:W-:-:S15]  /*2580*/  @P0 R2UR UR9, R5 ;  /* 0x00000000050902ca */ /* 0x000fde00000e0000 */
.L_x_39:
        /* <DEDUP_REMOVED lines=22> */
.L_x_40:
[----:B------:R-:W-:Y:S01]  /*26f0*/  @P0 ELECT P1, URZ, PT ;  /* 0x0000000000ff082f */ /* 0x000fe20003820000 */
[----:B------:R-:W-:Y:S02]  /*2700*/  UMOV UR20, UR13 ;  /* 0x0000000d00147c82 */ /* 0x000fe40008000000 */
[----:B------:R2:W-:Y:S10]  /*2710*/  @UP1 UTMALDG.3D [UR16], [UR8], desc[URZ] ;  /* 0x0000ff10080015b4 */ /* 0x0005f40008011000 */
[----:B------:R-:W-:-:S02]  /*2720*/  @P1 PLOP3.LUT P0, PT, P1, PT, PT, 0x8, 0x80 ;  /* 0x000000000080181c */ /* 0x000fc40000f0e170 */
[----:B------:R-:W-:-:S11]  /*2730*/  PLOP3.LUT P1, PT, PT, PT, PT, 0x8, 0x80 ;  /* 0x000000000080781c */ /* 0x000fd60003f2e170 */
[----:B--2---:R-:W-:Y:S05]  /*2740*/  @P0 BRA.U.ANY `(.L_x_40) ;  /* 0xfffffffd00e80947 */ /* 0x004fea000393ffff */
[----:B------:R-:W-:Y:S01]  /*2750*/  ELECT P0, URZ, PT ;  /* 0x0000000000ff782f */ /* 0x000fe20003800000 */
[----:B------:R-:W-:Y:S02]  /*2760*/  IMAD.MOV.U32 R245, RZ, RZ, RZ ;  /* 0x000000fffff57224 */ /* 0x000fe400078e00ff */
[----:B------:R-:W-:-:S10]  /*2770*/  IMAD.MOV.U32 R244, RZ, RZ, 0x1 ;  /* 0x00000001fff47424 */ /* 0x000fd400078e00ff */
        /* <DEDUP_REMOVED lines=15> */
.L_x_41:
[----:B------:R-:W-:Y:S01]  /*2870*/  @P0 ELECT P1, URZ, PT ;  /* 0x0000000000ff082f */ /* 0x000fe20003820000 */
[----:B------:R-:W-:Y:S02]  /*2880*/  UMOV UR20, UR13 ;  /* 0x0000000d00147c82 */ /* 0x000fe40008000000 */
[----:B------:R4:W-:Y:S10]  /*2890*/  @UP1 UTMALDG.3D [UR16], [UR8], desc[URZ] ;  /* 0x0000ff10080015b4 */ /* 0x0009f40008011000 */
[----:B------:R-:W-:-:S02]  /*28a0*/  @P1 PLOP3.LUT P0, PT, P1, PT, PT, 0x8, 0x80 ;  /* 0x000000000080181c */ /* 0x000fc40000f0e170 */
[----:B------:R-:W-:-:S11]  /*28b0*/  PLOP3.LUT P1, PT, PT, PT, PT, 0x8, 0x80 ;  /* 0x000000000080781c */ /* 0x000fd60003f2e170 */
[----:B----4-:R-:W-:Y:S05]  /*28c0*/  @P0 BRA.U.ANY `(.L_x_41) ;  /* 0xfffffffd00e80947 */ /* 0x010fea000393ffff */
.L_x_3:
[----:B-1----:R-:W-:Y:S05]  /*28d0*/  BSYNC B0 ;  /* 0x0000000000007941 */ /* 0x002fea0003800000 */
.L_x_2:
[----:B------:R-:W1:Y:S01]  /*28e0*/  S2UR UR8, SR_CgaCtaId ;  /* 0x00000000000879c3 */ /* 0x000e620000008800 */
[----:B------:R-:W-:Y:S01]  /*28f0*/  UMOV UR5, 0x400 ;  /* 0x0000040000057882 */ /* 0x000fe20000000000 */
[----:B-----5:R-:W-:Y:S01]  /*2900*/  ISETP.GE.AND P1, PT, R246, 0x1, PT ;  /* 0x00000001f600780c */ /* 0x020fe20003f26270 */
[----:B------:R-:W-:Y:S01]  /*2910*/  IMAD.MOV.U32 R242, RZ, RZ, RZ ;  /* 0x000000fffff27224 */ /* 0x000fe200078e00ff */
[----:B------:R-:W-:Y:S01]  /*2920*/  PLOP3.LUT P0, PT, PT, PT, PT, 0x80, 0x8 ;  /* 0x000000000008781c */ /* 0x000fe20003f0f070 */
[----:B------:R-:W-:Y:S01]  /*2930*/  IMAD.MOV.U32 R243, RZ, RZ, -0x800000 ;  /* 0xff800000fff37424 */ /* 0x000fe200078e00ff */
[----:B------:R-:W-:Y:S02]  /*2940*/  CS2R R152, SRZ ;  /* 0x0000000000987805 */ /* 0x000fe4000001ff00 */
[----:B------:R-:W-:Y:S02]  /*2950*/  CS2R R154, SRZ ;  /* 0x00000000009a7805 */ /* 0x000fe4000001ff00 */
[----:B------:R-:W-:-:S02]  /*2960*/  CS2R R168, SRZ ;  /* 0x0000000000a87805 */ /* 0x000fc4000001ff00 */
[----:B------:R-:W-:Y:S02]  /*2970*/  CS2R R170, SRZ ;  /* 0x0000000000aa7805 */ /* 0x000fe4000001ff00 */
[----:B------:R-:W-:Y:S02]  /*2980*/  CS2R R40, SRZ ;  /* 0x0000000000287805 */ /* 0x000fe4000001ff00 */
[----:B------:R-:W-:Y:S02]  /*2990*/  CS2R R42, SRZ ;  /* 0x00000000002a7805 */ /* 0x000fe4000001ff00 */
        /* <DEDUP_REMOVED lines=11> */
[----:B------:R-:W-:Y:S01]  /*2a50*/  CS2R R150, SRZ ;  /* 0x0000000000967805 */ /* 0x000fe2000001ff00 */
[----:B-1----:R-:W-:Y:S01]  /*2a60*/  ULEA UR5, UR8, UR5, 0x18 ;  /* 0x0000000508057291 */ /* 0x002fe2000f8ec0ff */
[----:B------:R-:W-:Y:S02]  /*2a70*/  CS2R R48, SRZ ;  /* 0x0000000000307805 */ /* 0x000fe4000001ff00 */
[----:B------:R-:W-:Y:S02]  /*2a80*/  CS2R R50, SRZ ;  /* 0x0000000000327805 */ /* 0x000fe4000001ff00 */
[----:B--23--:R-:W-:-:S02]  /*2a90*/  CS2R R8, SRZ ;  /* 0x0000000000087805 */ /* 0x00cfc4000001ff00 */
[----:B------:R-:W-:Y:S02]  /*2aa0*/  CS2R R10, SRZ ;  /* 0x00000000000a7805 */ /* 0x000fe4000001ff00 */
[----:B------:R-:W-:Y:S01]  /*2ab0*/  CS2R R36, SRZ ;  /* 0x0000000000247805 */ /* 0x000fe2000001ff00 */
[----:B------:R-:W-:Y:S01]  /*2ac0*/  IMAD.U32 R0, RZ, RZ, UR5 ;  /* 0x00000005ff007e24 */ /* 0x000fe2000f8e00ff */
[----:B------:R-:W-:Y:S02]  /*2ad0*/  CS2R R38, SRZ ;  /* 0x0000000000267805 */ /* 0x000fe4000001ff00 */
[----:B------:R-:W-:Y:S02]  /*2ae0*/  CS2R R160, SRZ ;  /* 0x0000000000a07805 */ /* 0x000fe4000001ff00 */
[----:B------:R-:W-:Y:S01]  /*2af0*/  CS2R R162, SRZ ;  /* 0x0000000000a27805 */ /* 0x000fe2000001ff00 */
[----:B------:R-:W1:Y:S01]  /*2b00*/  SYNCS.PHASECHK.TRANS64.TRYWAIT P3, [R0+URZ+0x20], RZ ;  /* 0x000020ff000075a7 */ /* 0x000e6200080611ff */
        /* <DEDUP_REMOVED lines=20> */
[----:B------:R-:W-:Y:S01]  /*2c50*/  CS2R R220, SRZ ;  /* 0x0000000000dc7805 */ /* 0x000fe2000001ff00 */
[----:B------:R-:W-:Y:S02]  /*2c60*/  IMAD.MOV.U32 R222, RZ, RZ, RZ ;  /* 0x000000ffffde7224 */ /* 0x000fe400078e00ff */
[----:B------:R-:W-:Y:S01]  /*2c70*/  IMAD R7, R7, 0x10, R0 ;  /* 0x0000001007077824 */ /* 0x000fe200078e0200 */
[----:B-1----:R-:W-:Y:S06]  /*2c80*/  @P3 BRA `(.L_x_42) ;  /* 0x0000000000083947 */ /* 0x002fec0003800000 */
[----:B------:R-:W1:Y:S02]  /*2c90*/  SYNCS.PHASECHK.TRANS64.TRYWAIT P3, [R0+URZ+0x20], RZ ;  /* 0x000020ff000075a7 */ /* 0x000e6400080611ff */
[----:B-1----:R-:W-:Y:S05]  /*2ca0*/  @!P3 BRA `(.L_x_43) ;  /* 0x0000005400b0b947 */ /* 0x002fea0003800000 */
.L_x_42:
[----:B------:R2:W3:Y:S01]  /*2cb0*/  LDSM.16.M88.2 R76, [R7+0x80] ;  /* 0x00008000074c783b */ /* 0x0004e20000000100 */
[----:B------:R-:W-:Y:S01]  /*2cc0*/  IMAD.MOV.U32 R223, RZ, RZ, RZ ;  /* 0x000000ffffdf7224 */ /* 0x000fe200078e00ff */
[----:B------:R-:W-:Y:S02]  /*2cd0*/  CS2R R188, SRZ ;  /* 0x0000000000bc7805 */ /* 0x000fe4000001ff00 */
[----:B------:R-:W-:Y:S01]  /*2ce0*/  CS2R R190, SRZ ;  /* 0x0000000000be7805 */ /* 0x000fe2000001ff00 */
[----:B------:R2:W4:Y:S01]  /*2cf0*/  LDSM.16.M88.2 R78, [R7+0x180] ;  /* 0x00018000074e783b */ /* 0x0005220000000100 */
[----:B------:R-:W-:Y:S02]  /*2d00*/  CS2R R56, SRZ ;  /* 0x0000000000387805 */ /* 0x000fe4000001ff00 */
[----:B------:R-:W-:Y:S02]  /*2d10*/  CS2R R58, SRZ ;  /* 0x00000000003a7805 */ /* 0x000fe4000001ff00 */
[----:B------:R-:W-:Y:S01]  /*2d20*/  CS2R R72, SRZ ;  /* 0x0000000000487805 */ /* 0x000fe2000001ff00 */
[----:B------:R2:W1:Y:S01]  /*2d30*/  LDSM.16.M88.2 R80, [R7+0x280] ;  /* 0x000280000750783b */ /* 0x0004620000000100 */
[----:B------:R-:W-:-:S02]  /*2d40*/  CS2R R74, SRZ ;  /* 0x00000000004a7805 */ /* 0x000fc4000001ff00 */
[----:B------:R-:W-:Y:S02]  /*2d50*/  CS2R R64, SRZ ;  /* 0x0000000000407805 */ /* 0x000fe4000001ff00 */
[----:B------:R-:W-:Y:S01]  /*2d60*/  CS2R R66, SRZ ;  /* 0x0000000000427805 */ /* 0x000fe2000001ff00 */
[----:B------:R2:W1:Y:S01]  /*2d70*/  LDSM.16.M88.2 R82, [R7+0x380] ;  /* 0x000380000752783b */ /* 0x0004620000000100 */
        /* <DEDUP_REMOVED lines=9> */
[----:B------:R-:W-:Y:S01]  /*2e10*/  CS2R R70, SRZ ;  /* 0x0000000000467805 */ /* 0x000fe2000001ff00 */
[----:B------:R2:W1:Y:S04]  /*2e20*/  LDSM.16.M88.2 R88, [R7+0x680] ;  /* 0x000680000758783b */ /* 0x0004680000000100 */
        /* <DEDUP_REMOVED lines=24> */
[----:B------:R2:W1:Y:S01]  /*2fb0*/  LDSM.16.M88.2 R138, [R7+0x1f80] ;  /* 0x001f8000078a783b */ /* 0x0004620000000100 */
[----:B------:R2:W1:Y:S01]  /*2fc0*/  @P1 SYNCS.PHASECHK.TRANS64.TRYWAIT P0, [R0+URZ], RZ ;  /* 0x000000ff000015a7 */ /* 0x00046200080011ff */
[----:B---34-:R-:W-:Y:S05]  /*2fd0*/  @!P1 BRA `(.L_x_44) ;  /* 0x0000003400e89947 */ /* 0x018fea0003800000 */
[----:B------:R-:W-:Y:S01]  /*2fe0*/  IMAD.MOV R241, RZ, RZ, -R246 ;  /* 0x000000fffff17224 */ /* 0x000fe200078e0af6 */
[----:B------:R-:W-:Y:S01]  /*2ff0*/  CS2R R234, SRZ ;  /* 0x0000000000ea7805 */ /* 0x000fe2000001ff00 */
[----:B------:R-:W-:Y:S01]  /*3000*/  IMAD.MOV.U32 R242, RZ, RZ, RZ ;  /* 0x000000fffff27224 */ /* 0x000fe200078e00ff */
[----:B------:R-:W-:Y:S01]  /*3010*/  CS2R R232, SRZ ;  /* 0x0000000000e87805 */ /* 0x000fe2000001ff00 */
[----:B------:R-:W-:Y:S02]  /*3020*/  IMAD.MOV.U32 R243, RZ, RZ, -0x800000 ;  /* 0xff800000fff37424 */ /* 0x000fe400078e00ff */
[----:B------:R-:W-:-:S07]  /*3030*/  IMAD.MOV.U32 R240, RZ, RZ, 0x1 ;  /* 0x00000001fff07424 */ /* 0x000fce00078e00ff */
.L_x_71:
[----:B------:R-:W-:Y:S01]  /*3040*/  ISETP.NE.AND P2, PT, R248, RZ, PT ;  /* 0x000000fff800720c */ /* 0x000fe20003f45270 */
[----:B------:R-:W-:Y:S03]  /*3050*/  BSSY B0, `(.L_x_45) ;  /* 0x0000009000007945 */ /* 0x000fe60003800000 */
[----:B------:R-:W-:Y:S01]  /*3060*/  ISETP.GE.OR P1, PT, R233, R246, P2 ;  /* 0x000000f6e900720c */ /* 0x000fe20001726670 */
[----:B-1----:R-:W-:-:S12]  /*3070*/  @P0 BRA `(.L_x_46) ;  /* 0x0000000000180947 */ /* 0x002fd80003800000 */
[----:B------:R-:W1:Y:S01]  /*3080*/  S2R R3, SR_CgaCtaId ;  /* 0x0000000000037919 */ /* 0x000e620000008800 */
[----:B--2---:R-:W-:Y:S01]  /*3090*/  MOV R0, 0x400 ;  /* 0x0000040000007802 */ /* 0x004fe20000000f00 */
[----:B------:R-:W-:-:S03]  /*30a0*/  IMAD.U32 R4, R234, -0x80000000, RZ ;  /* 0x80000000ea047824 */ /* 0x000fc600078e00ff */
[----:B-1----:R-:W-:-:S04]  /*30b0*/  LEA R3, R3, R0, 0x18 ;  /* 0x0000000003037211 */ /* 0x002fc800078ec0ff */
[----:B------:R-:W1:Y:S02]  /*30c0*/  SYNCS.PHASECHK.TRANS64.TRYWAIT P0, [R3+URZ], R4 ;  /* 0x00000004030075a7 */ /* 0x000e6400080011ff */
[----:B-1----:R-:W-:Y:S05]  /*30d0*/  @!P0 BRA `(.L_x_47) ;  /* 0x0000005000b88947 */ /* 0x002fea0003800000 */
.L_x_46:
[----:B------:R-:W-:Y:S05]  /*30e0*/  BSYNC B0 ;  /* 0x0000000000007941 */ /* 0x000fea0003800000 */
.L_x_45:
[----:B------:R-:W-:Y:S04]  /*30f0*/  BSSY B0, `(.L_x_48) ;  /* 0x000006e000007945 */ /* 0x000fe80003800000 */
[----:B------:R-:W-:Y:S05]  /*3100*/  @P1 BRA `(.L_x_49) ;  /* 0x0000000400b01947 */ /* 0x000fea0003800000 */
[----:B-1----:R-:W1:Y:S01]  /*3110*/  S2R R3, SR_CgaCtaId ;  /* 0x0000000000037919 */ /* 0x002e620000008800 */
[----:B--2---:R-:W-:Y:S01]  /*3120*/  MOV R0, 0x400 ;  /* 0x0000040000007802 */ /* 0x004fe20000000f00 */
[----:B------:R-:W-:Y:S01]  /*3130*/  IMAD.U32 R4, R240, -0x80000000, RZ ;  /* 0x80000000f0047824 */ /* 0x000fe200078e00ff */
[----:B------:R-:W-:Y:S02]  /*3140*/  BSSY B1, `(.L_x_50) ;  /* 0x0000004000017945 */ /* 0x000fe40003800000 */
[----:B-1----:R-:W-:-:S04]  /*3150*/  LEA R7, R3, R0, 0x18 ;  /* 0x0000000003077211 */ /* 0x002fc800078ec0ff */
[----:B------:R-:W1:Y:S02]  /*3160*/  SYNCS.PHASECHK.TRANS64.TRYWAIT P0, [R7+URZ+0x18], R4 ;  /* 0x00001804070075a7 */ /* 0x000e6400080011ff */
[----:B-1----:R-:W-:Y:S05]  /*3170*/  @!P0 BRA `(.L_x_51) ;  /* 0x0000005000a88947 */ /* 0x002fea0003800000 */
.L_x_102:
[----:B------:R-:W-:Y:S05]  /*3180*/  BSYNC B1 ;  /* 0x0000000000017941 */ /* 0x000fea0003800000 */
.L_x_50:
[----:B------:R-:W2:Y:S01]  /*3190*/  LDC.64 R16, c[0x0][0x348] ;  /* 0x0000d200ff107b82 */ /* 0x000ea20000000a00 */
[----:B------:R-:W-:Y:S02]  /*31a0*/  ELECT P1, URZ, PT ;  /* 0x0000000000ff782f */ /* 0x000fe40003820000 */
[----:B------:R-:W-:Y:S02]  /*31b0*/  LOP3.LUT R3, RZ, R233, RZ, 0x33, !PT ;  /* 0x000000e9ff037212 */ /* 0x000fe400078e33ff */
[----:B------:R-:W-:Y:S02]  /*31c0*/  ELECT P0, URZ, PT ;  /* 0x0000000000ff782f */ /* 0x000fe40003800000 */
[----:B------:R-:W-:Y:S01]  /*31d0*/  R2UR UR5, R7 ;  /* 0x00000000070572ca */ /* 0x000fe200000e0000 */
[----:B------:R-:W-:Y:S01]  /*31e0*/  IMAD.IADD R3, R246, 0x1, R3 ;  /* 0x00000001f6037824 */ /* 0x000fe200078e0203 */
[----:B------:R-:W3:Y:S03]  /*31f0*/  S2UR UR20, SR_CTAID.Y ;  /* 0x00000000001479c3 */ /* 0x000ee60000002600 */
[----:B------:R-:W-:-:S02]  /*3200*/  IMAD R3, R3, 0x4, R7 ;  /* 0x0000000403037824 */ /* 0x000fc400078e0207 */
[----:B------:R-:W-:-:S04]  /*3210*/  @P1 IMAD.MOV.U32 R0, RZ, RZ, 0x8000 ;  /* 0x00008000ff001424 */ /* 0x000fc800078e00ff */
[----:B------:R-:W-:Y:S01]  /*3220*/  VOTEU.ANY UP0, P0 ;  /* 0x0000000000ff7886 */ /* 0x000fe20000000100 */
[----:B------:R-:W-:Y:S01]  /*3230*/  VOTEU.ANY UP1, P0 ;  /* 0x0000000000ff7886 */ /* 0x000fe20000020100 */
[----:B------:R4:W-:Y:S03]  /*3240*/  @P1 SYNCS.ARRIVE.TRANS64 RZ, [R7+URZ+0x10], R0 ;  /* 0x0000100007ff19a7 */ /* 0x0009e600080000ff */
[----:B------:R-:W-:Y:S02]  /*3250*/  @UP0 UIADD3 UR16, UPT, UPT, UR5, 0xa080, URZ ;  /* 0x0000a08005100890 */ /* 0x000fe4000fffe0ff */
[----:B------:R-:W-:Y:S01]  /*3260*/  @UP0 UIADD3 UR17, UPT, UPT, UR5, 0x10, URZ ;  /* 0x0000001005110890 */ /* 0x000fe2000fffe0ff */
[----:B--2---:R-:W-:Y:S01]  /*3270*/  @P0 IADD3 R4, P1, PT, R16, 0x100, RZ ;  /* 0x0000010010040810 */ /* 0x004fe20007f3e0ff */
[----:B------:R-:W-:Y:S01]  /*3280*/  @UP0 UMOV UR18, URZ ;  /* 0x000000ff00120c82 */ /* 0x000fe20008000000 */
[----:B----4-:R-:W2:Y:S03]  /*3290*/  LDS R0, [R3+0x12080] ;  /* 0x0120800003007984 */ /* 0x010ea60000000800 */
[----:B-1----:R-:W-:Y:S01]  /*32a0*/  @P0 IMAD.X R5, RZ, RZ, R17, P1 ;  /* 0x000000ffff050224 */ /* 0x002fe200008e0611 */
[----:B------:R-:W-:-:S02]  /*32b0*/  @P0 R2UR UR8, R4 ;  /* 0x00000000040802ca */ /* 0x000fc400000e0000 */
[----:B------:R-:W-:Y:S02]  /*32c0*/  PLOP3.LUT P1, PT, PT, PT, PT, 0x8, 0x80 ;  /* 0x000000000080781c */ /* 0x000fe40003f2e170 */
[----:B------:R-:W-:-:S09]  /*32d0*/  @P0 R2UR UR9, R5 ;  /* 0x00000000050902ca */ /* 0x000fd200000e0000 */
[----:B------:R-:W-:-:S04]  /*32e0*/  IMAD.U32 R4, RZ, RZ, UR8 ;  /* 0x00000008ff047e24 */ /* 0x000fc8000f8e00ff */
[----:B------:R-:W-:Y:S01]  /*32f0*/  IMAD.U32 R5, RZ, RZ, UR9 ;  /* 0x00000009ff057e24 */ /* 0x000fe2000f8e00ff */
[----:B------:R-:W-:-:S04]  /*3300*/  @P0 R2UR UR8, R4 ;  /* 0x00000000040802ca */ /* 0x000fc800000e0000 */
[----:B------:R-:W-:Y:S01]  /*3310*/  @P0 R2UR UR9, R5 ;  /* 0x00000000050902ca */ /* 0x000fe200000e0000 */
[----:B--23--:R-:W-:-:S14]  /*3320*/  IMAD R0, R0, 0x40, R247 ;  /* 0x0000004000007824 */ /* 0x00cfdc00078e02f7 */
.L_x_52:
[----:B------:R-:W-:-:S13]  /*3330*/  @P0 ELECT P1, URZ, PT ;  /* 0x0000000000ff082f */ /* 0x000fda0003820000 */
[----:B------:R-:W-:Y:S02]  /*3340*/  @P1 R2UR.BROADCAST UR19, R0 ;  /* 0x00000000001312ca */ /* 0x000fe400008e0000 */
[----:B------:R-:W-:-:S11]  /*3350*/  @P1 PLOP3.LUT P0, PT, P1, PT, PT, 0x8, 0x80 ;  /* 0x000000000080181c */ /* 0x000fd60000f0e170 */
[----:B------:R1:W-:Y:S01]  /*3360*/  @UP1 UTMALDG.3D [UR16], [UR8], desc[URZ] ;  /* 0x0000ff10080015b4 */ /* 0x0003e20008011000 */
[----:B------:R-:W-:Y:S01]  /*3370*/  PLOP3.LUT P1, PT, PT, PT, PT, 0x8, 0x80 ;  /* 0x000000000080781c */ /* 0x000fe20003f2e170 */
[----:B-1----:R-:W-:-:S12]  /*3380*/  @P0 BRA.U.ANY `(.L_x_52) ;  /* 0xfffffffd00e80947 */ /* 0x002fd8000393ffff */
[----:B------:R-:W1:Y:S01]  /*3390*/  LDC.64 R4, c[0x0][0x348] ;  /* 0x0000d200ff047b82 */ /* 0x000e620000000a00 */
[----:B------:R-:W-:-:S13]  /*33a0*/  ELECT P0, URZ, PT ;  /* 0x0000000000ff782f */ /* 0x000fda0003800000 */
[----:B------:R-:W-:Y:S01]  /*33b0*/  VOTEU.ANY UP0, P0 ;  /* 0x0000000000ff7886 */ /* 0x000fe20000000100 */
[----:B------:R-:W-:-:S04]  /*33c0*/  VOTEU.ANY UP1, P0 ;  /* 0x0000000000ff7886 */ /* 0x000fc80000020100 */
[----:B------:R-:W-:Y:S02]  /*33d0*/  @UP0 UIADD3 UR16, UPT, UPT, UR5, 0xc080, URZ ;  /* 0x0000c08005100890 */ /* 0x000fe4000fffe0ff */
[----:B------:R-:W-:Y:S01]  /*33e0*/  @UP0 UIADD3 UR17, UPT, UPT, UR5, 0x10, URZ ;  /* 0x0000001005110890 */ /* 0x000fe2000fffe0ff */
[----:B------:R-:W-:Y:S01]  /*33f0*/  @UP0 UMOV UR18, 0x40 ;  /* 0x0000004000120882 */ /* 0x000fe20000000000 */
[----:B-1----:R-:W-:-:S04]  /*3400*/  @P0 IADD3 R3, P1, PT, R4, 0x100, RZ ;  /* 0x0000010004030810 */ /* 0x002fc80007f3e0ff */
        /* <DEDUP_REMOVED lines=8> */
.L_x_53:
        /* <DEDUP_REMOVED lines=22> */
.L_x_54:
        /* <DEDUP_REMOVED lines=22> */
.L_x_55:
[----:B------:R-:W-:-:S13]  /*3750*/  @P0 ELECT P1, URZ, PT ;  /* 0x0000000000ff082f */ /* 0x000fda0003820000 */
[----:B------:R-:W-:Y:S02]  /*3760*/  @P1 R2UR.BROADCAST UR19, R0 ;  /* 0x00000000001312ca */ /* 0x000fe400008e0000 */
[----:B------:R-:W-:-:S11]  /*3770*/  @P1 PLOP3.LUT P0, PT, P1, PT, PT, 0x8, 0x80 ;  /* 0x000000000080181c */ /* 0x000fd60000f0e170 */
[----:B------:R1:W-:Y:S01]  /*3780*/  @UP1 UTMALDG.3D [UR16], [UR8], desc[URZ] ;  /* 0x0000ff10080015b4 */ /* 0x0003e20008011000 */
[----:B------:R-:W-:Y:S01]  /*3790*/  PLOP3.LUT P1, PT, PT, PT, PT, 0x8, 0x80 ;  /* 0x000000000080781c */ /* 0x000fe20003f2e170 */
[----:B-1----:R-:W-:-:S12]  /*37a0*/  @P0 BRA.U.ANY `(.L_x_55) ;  /* 0xfffffffd00e80947 */ /* 0x002fd8000393ffff */
[----:B------:R-:W-:Y:S01]  /*37b0*/  VIADD R233, R233, 0x1 ;  /* 0x00000001e9e97836 */ /* 0x000fe20000000000 */
[----:B------:R-:W-:-:S07]  /*37c0*/  LOP3.LUT R240, R240, 0x1, RZ, 0x3c, !PT ;  /* 0x00000001f0f07812 */ /* 0x000fce00078e3cff */
.L_x_49:
[----:B------:R-:W-:Y:S05]  /*37d0*/  BSYNC B0 ;  /* 0x0000000000007941 */ /* 0x000fea0003800000 */
.L_x_48:
[----:B-1----:R-:W1:Y:S01]  /*37e0*/  S2R R3, SR_TID.X ;  /* 0x0000000000037919 */ /* 0x002e620000002100 */
[----:B------:R-:W3:Y:S01]  /*37f0*/  S2UR UR8, SR_CgaCtaId ;  /* 0x00000000000879c3 */ /* 0x000ee20000008800 */
[----:B------:R-:W-:Y:S01]  /*3800*/  UMOV UR5, 0x400 ;  /* 0x0000040000057882 */ /* 0x000fe20000000000 */
[----:B------:R-:W-:Y:S01]  /*3810*/  ISETP.GE.OR P0, PT, R244, R246, P2 ;  /* 0x000000f6f400720c */ /* 0x000fe20001706670 */
[----:B------:R-:W-:Y:S01]  /*3820*/  BSSY B0, `(.L_x_56) ;  /* 0x0000149000007945 */ /* 0x000fe20003800000 */
[----:B------:R-:W-:Y:S01]  /*3830*/  LOP3.LUT R234, R234, 0x1, RZ, 0x3c, !PT ;  /* 0x00000001eaea7812 */ /* 0x000fe200078e3cff */
[----:B---3--:R-:W-:Y:S01]  /*3840*/  ULEA UR5, UR8, UR5, 0x18 ;  /* 0x0000000508057291 */ /* 0x008fe2000f8ec0ff */
[C---:B-12---:R-:W-:Y:S01]  /*3850*/  IMAD R0, R3.reuse, 0x40, R3 ;  /* 0x0000004003007824 */ /* 0x046fe200078e0203 */
[C---:B------:R-:W-:Y:S01]  /*3860*/  ISETP.NE.AND P1, PT, R3.reuse, RZ, PT ;  /* 0x000000ff0300720c */ /* 0x040fe20003f25270 */
[----:B------:R-:W-:-:S03]  /*3870*/  IMAD.SHL.U32 R5, R3, 0x20, RZ ;  /* 0x0000002003057824 */ /* 0x000fc600078e00ff */
[----:B------:R-:W-:Y:S01]  /*3880*/  LOP3.LUT R4, R0, 0x1c8, RZ, 0xc0, !PT ;  /* 0x000001c800047812 */ /* 0x000fe200078ec0ff */
[----:B------:R-:W-:-:S03]  /*3890*/  IMAD.U32 R0, RZ, RZ, UR5 ;  /* 0x00000005ff007e24 */ /* 0x000fc6000f8e00ff */
[----:B------:R-:W-:-:S04]  /*38a0*/  LOP3.LUT R5, R4, 0x200, R5, 0xf8, !PT ;  /* 0x0000020004057812 */ /* 0x000fc800078ef805 */
[----:B------:R-:W-:-:S05]  /*38b0*/  IADD3 R237, PT, PT, R0, R5, R5 ;  /* 0x0000000500ed7210 */ /* 0x000fca0007ffe005 */
[C---:B------:R-:W-:Y:S02]  /*38c0*/  VIADD R236, R237.reuse, 0x2080 ;  /* 0x00002080edec7836 */ /* 0x040fe40000000000 */
[C---:B------:R-:W-:Y:S02]  /*38d0*/  VIADD R250, R237.reuse, 0x20a0 ;  /* 0x000020a0edfa7836 */ /* 0x040fe40000000000 */
[C---:B------:R-:W-:Y:S01]  /*38e0*/  VIADD R249, R237.reuse, 0x20c0 ;  /* 0x000020c0edf97836 */ /* 0x040fe20000000000 */
[----:B------:R-:W-:Y:S01]  /*38f0*/  SHF.R.U32.HI R5, RZ, 0x3, R236 ;  /* 0x00000003ff057819 */ /* 0x000fe200000116ec */
[----:B------:R-:W-:Y:S01]  /*3900*/  VIADD R237, R237, 0x20e0 ;  /* 0x000020e0eded7836 */ /* 0x000fe20000000000 */
[----:B------:R-:W-:Y:S02]  /*3910*/  SHF.R.U32.HI R17, RZ, 0x3, R250 ;  /* 0x00000003ff117819 */ /* 0x000fe400000116fa */
[----:B------:R-:W-:Y:S02]  /*3920*/  LOP3.LUT R236, R236, 0x70, R5, 0x78, !PT ;  /* 0x00000070ecec7812 */ /* 0x000fe400078e7805 */
[----:B------:R-:W-:-:S02]  /*3930*/  LOP3.LUT R250, R250, 0x70, R17, 0x78, !PT ;  /* 0x00000070fafa7812 */ /* 0x000fc400078e7811 */
[----:B------:R-:W-:Y:S01]  /*3940*/  SHF.R.U32.HI R16, RZ, 0x3, R249 ;  /* 0x00000003ff107819 */ /* 0x000fe200000116f9 */
[----:B------:R-:W1:Y:S03]  /*3950*/  LDSM.16.M88.4 R4, [R236] ;  /* 0x00000000ec04783b */ /* 0x000e660000000200 */
[----:B------:R-:W-:Y:S01]  /*3960*/  LOP3.LUT R249, R249, 0x70, R16, 0x78, !PT ;  /* 0x00000070f9f97812 */ /* 0x000fe200078e7810 */
[----:B------:R-:W-:Y:S04]  /*3970*/  LDSM.16.M88.4 R224, [R250] ;  /* 0x00000000fae0783b */ /* 0x000fe80000000200 */
[----:B------:R-:W2:Y:S04]  /*3980*/  LDSM.16.M88.4 R164, [R236+0x800] ;  /* 0x00080000eca4783b */ /* 0x000ea80000000200 */
[----:B------:R-:W3:Y:S04]  /*3990*/  LDSM.16.M88.4 R20, [R236+0x1000] ;  /* 0x00100000ec14783b */ /* 0x000ee80000000200 */
[----:B------:R-:W4:Y:S04]  /*39a0*/  LDSM.16.M88.4 R228, [R249] ;  /* 0x00000000f9e4783b */ /* 0x000f280000000200 */
[----:B------:R-:W-:Y:S01]  /*39b0*/  LDSM.16.M88.4 R16, [R250+0x1000] ;  /* 0x00100000fa10783b */ /* 0x000fe20000000200 */
[C---:B-1----:R-:W-:Y:S08]  /*39c0*/  HMMA.16816.F32.BF16 R180, R76.reuse, R4, RZ ;  /* 0x000000044cb4723c */ /* 0x042ff000000418ff */
[C---:B------:R-:W-:Y:S08]  /*39d0*/  HMMA.16816.F32.BF16 R4, R76.reuse, R6, RZ ;  /* 0x000000064c04723c */ /* 0x040ff000000418ff */
[----:B--2---:R-:W-:Y:S08]  /*39e0*/  HMMA.16816.F32.BF16 R176, R76, R164, RZ ;  /* 0x000000a44cb0723c */ /* 0x004ff000000418ff */
[C---:B------:R-:W-:Y:S08]  /*39f0*/  HMMA.16816.F32.BF16 R180, R80.reuse, R224, R180 ;  /* 0x000000e050b4723c */ /* 0x040ff000000418b4 */
[----:B------:R-:W-:Y:S01]  /*3a00*/  HMMA.16816.F32.BF16 R224, R80, R226, R4 ;  /* 0x000000e250e0723c */ /* 0x000fe20000041804 */
[----:B------:R-:W1:Y:S07]  /*3a10*/  LDSM.16.M88.4 R4, [R250+0x800] ;  /* 0x00080000fa04783b */ /* 0x000e6e0000000200 */
[C---:B------:R-:W-:Y:S08]  /*3a20*/  HMMA.16816.F32.BF16 R164, R76.reuse, R166, RZ ;  /* 0x000000a64ca4723c */ /* 0x040ff000000418ff */
[----:B---3--:R-:W-:Y:S08]  /*3a30*/  HMMA.16816.F32.BF16 R156, R76, R20, RZ ;  /* 0x000000144c9c723c */ /* 0x008ff000000418ff */
[C---:B----4-:R-:W-:Y:S08]  /*3a40*/  HMMA.16816.F32.BF16 R180, R84.reuse, R228, R180 ;  /* 0x000000e454b4723c */ /* 0x050ff000000418b4 */
[----:B------:R-:W-:Y:S01]  /*3a50*/  HMMA.16816.F32.BF16 R224, R84, R230, R224 ;  /* 0x000000e654e0723c */ /* 0x000fe200000418e0 */
[----:B------:R-:W2:Y:S07]  /*3a60*/  LDSM.16.M88.4 R228, [R249+0x800] ;  /* 0x00080000f9e4783b */ /* 0x000eae0000000200 */
[----:B------:R-:W-:Y:S08]  /*3a70*/  HMMA.16816.F32.BF16 R20, R76, R22, RZ ;  /* 0x000000164c14723c */ /* 0x000ff000000418ff */
[C---:B-1----:R-:W-:Y:S08]  /*3a80*/  HMMA.16816.F32.BF16 R176, R80.reuse, R4, R176 ;  /* 0x0000000450b0723c */ /* 0x042ff000000418b0 */
[C---:B------:R-:W-:Y:S01]  /*3a90*/  HMMA.16816.F32.BF16 R4, R80.reuse, R6, R164 ;  /* 0x000000065004723c */ /* 0x040fe200000418a4 */
[----:B------:R-:W1:Y:S07]  /*3aa0*/  LDSM.16.M88.4 R164, [R249+0x1000] ;  /* 0x00100000f9a4783b */ /* 0x000e6e0000000200 */
[C---:B------:R-:W-:Y:S08]  /*3ab0*/  HMMA.16816.F32.BF16 R156, R80.reuse, R16, R156 ;  /* 0x00000010509c723c */ /* 0x040ff0000004189c */
[----:B------:R-:W-:Y:S01]  /*3ac0*/  HMMA.16816.F32.BF16 R20, R80, R18, R20 ;  /* 0x000000125014723c */ /* 0x000fe20000041814 */
[----:B------:R-:W3:Y:S07]  /*3ad0*/  LDSM.16.M88.4 R16, [R236+0x1800] ;  /* 0x00180000ec10783b */ /* 0x000eee0000000200 */
[C---:B--2---:R-:W-:Y:S08]  /*3ae0*/  HMMA.16816.F32.BF16 R176, R84.reuse, R228, R176 ;  /* 0x000000e454b0723c */ /* 0x044ff000000418b0 */
[C---:B------:R-:W-:Y:S01]  /*3af0*/  HMMA.16816.F32.BF16 R4, R84.reuse, R230, R4 ;  /* 0x000000e65404723c */ /* 0x040fe20000041804 */
[----:B------:R-:W2:Y:S07]  /*3b00*/  LDSM.16.M88.4 R228, [R250+0x1800] ;  /* 0x00180000fae4783b */ /* 0x000eae0000000200 */
[C---:B-1----:R-:W-:Y:S08]  /*3b10*/  HMMA.16816.F32.BF16 R156, R84.reuse, R164, R156 ;  /* 0x000000a4549c723c */ /* 0x042ff0000004189c */
[----:B------:R-:W-:Y:S08]  /*3b20*/  HMMA.16816.F32.BF16 R164, R84, R166, R20 ;  /* 0x000000a654a4723c */ /* 0x000ff00000041814 */
[C---:B---3--:R-:W-:Y:S08]  /*3b30*/  HMMA.16816.F32.BF16 R20, R76.reuse, R16, RZ ;  /* 0x000000104c14723c */ /* 0x048ff000000418ff */
[----:B------:R-:W-:-:S12]  /*3b40*/  HMMA.16816.F32.BF16 R16, R76, R18, RZ ;  /* 0x000000124c10723c */ /* 0x000fd800000418ff */
[C---:B--2---:R-:W-:Y:S08]  /*3b50*/  HMMA.16816.F32.BF16 R20, R80.reuse, R228, R20 ;  /* 0x000000e45014723c */ /* 0x044ff00000041814 */
[----:B------:R-:W-:Y:S01]  /*3b60*/  HMMA.16816.F32.BF16 R16, R80, R230, R16 ;  /* 0x000000e65010723c */ /* 0x000fe20000041810 */
[----:B------:R-:W1:Y:S11]  /*3b70*/  LDSM.16.M88.4 R228, [R249+0x1800] ;  /* 0x00180000f9e4783b */ /* 0x000e760000000200 */
[----:B-1----:R-:W-:Y:S01]  /*3b80*/  HMMA.16816.F32.BF16 R20, R84, R228, R20 ;  /* 0x000000e45414723c */ /* 0x002fe20000041814 */
[----:B------:R-:W-:-:S04]  /*3b90*/  SHF.R.U32.HI R228, RZ, 0x3, R237 ;  /* 0x00000003ffe47819 */ /* 0x000fc800000116ed */
[----:B------:R-:W-:-:S03]  /*3ba0*/  LOP3.LUT R251, R237, 0x70, R228, 0x78, !PT ;  /* 0x00000070edfb7812 */ /* 0x000fc600078e78e4 */
[----:B------:R-:W-:Y:S02]  /*3bb0*/  HMMA.16816.F32.BF16 R16, R84, R230, R16 ;  /* 0x000000e65410723c */ /* 0x000fe40000041810 */
[----:B------:R-:W1:Y:S06]  /*3bc0*/  LDSM.16.M88.4 R228, [R251] ;  /* 0x00000000fbe4783b */ /* 0x000e6c0000000200 */
[C---:B-1----:R-:W-:Y:S08]  /*3bd0*/  HMMA.16816.F32.BF16 R180, R88.reuse, R228, R180 ;  /* 0x000000e458b4723c */ /* 0x042ff000000418b4 */
[C---:B------:R-:W-:Y:S01]  /*3be0*/  HMMA.16816.F32.BF16 R224, R88.reuse, R230, R224 ;  /* 0x000000e658e0723c */ /* 0x040fe200000418e0 */
[----:B------:R-:W1:Y:S07]  /*3bf0*/  LDSM.16.M88.4 R228, [R251+0x800] ;  /* 0x00080000fbe4783b */ /* 0x000e6e0000000200 */
[C---:B-1----:R-:W-:Y:S08]  /*3c00*/  HMMA.16816.F32.BF16 R176, R88.reuse, R228, R176 ;  /* 0x000000e458b0723c */ /* 0x042ff000000418b0 */
[C---:B------:R-:W-:Y:S01]  /*3c10*/  HMMA.16816.F32.BF16 R4, R88.reuse, R230, R4 ;  /* 0x000000e65804723c */ /* 0x040fe20000041804 */
[----:B------:R-:W1:Y:S07]  /*3c20*/  LDSM.16.M88.4 R228, [R251+0x1000] ;  /* 0x00100000fbe4783b */ /* 0x000e6e0000000200 */
[C---:B-1----:R-:W-:Y:S08]  /*3c30*/  HMMA.16816.F32.BF16 R156, R88.reuse, R228, R156 ;  /* 0x000000e4589c723c */ /* 0x042ff0000004189c */
[C---:B------:R-:W-:Y:S01]  /*3c40*/  HMMA.16816.F32.BF16 R164, R88.reuse, R230, R164 ;  /* 0x000000e658a4723c */ /* 0x040fe200000418a4 */
[----:B------:R-:W1:Y:S07]  /*3c50*/  LDSM.16.M88.4 R228, [R251+0x1800] ;  /* 0x00180000fbe4783b */ /* 0x000e6e0000000200 */
[C---:B-1----:R-:W-:Y:S08]  /*3c60*/  HMMA.16816.F32.BF16 R20, R88.reuse, R228, R20 ;  /* 0x000000e45814723c */ /* 0x042ff00000041814 */
[----:B------:R-:W-:Y:S01]  /*3c70*/  HMMA.16816.F32.BF16 R16, R88, R230, R16 ;  /* 0x000000e65810723c */ /* 0x000fe20000041810 */
        /* <DEDUP_REMOVED lines=105> */
[----:B------:R-:W1:Y:S04]  /*4310*/  LDSM.16.M88.4 R228, [R236+0x7800] ;  /* 0x00780000ece4783b */ /* 0x000e680000000200 */
[----:B------:R-:W-:Y:S03]  /*4320*/  LDSM.16.M88.4 R236, [R249+0x7000] ;  /* 0x00700000f9ec783b */ /* 0x000fe60000000200 */
        /* <DEDUP_REMOVED lines=11> */
[----:B------:R-:W1:Y:S11]  /*43e0*/  LDSM.16.M88.4 R228, [R250+0x7800] ;  /* 0x00780000fae4783b */ /* 0x000e760000000200 */
[C---:B------:R-:W-:Y:S08]  /*43f0*/  HMMA.16816.F32.BF16 R156, R132.reuse, R236, R156 ;  /* 0x000000ec849c723c */ /* 0x040ff0000004189c */
[----:B------:R-:W-:Y:S01]  /*4400*/  HMMA.16816.F32.BF16 R164, R132, R238, R164 ;  /* 0x000000ee84a4723c */ /* 0x000fe200000418a4 */
[----:B------:R-:W-:Y:S07]  /*4410*/  LDSM.16.M88.4 R236, [R251+0x6000] ;  /* 0x00600000fbec783b */ /* 0x000fee0000000200 */
[C---:B-1----:R-:W-:Y:S08]  /*4420*/  HMMA.16816.F32.BF16 R20, R128.reuse, R228, R20 ;  /* 0x000000e48014723c */ /* 0x042ff00000041814 */
[----:B------:R-:W-:Y:S01]  /*4430*/  HMMA.16816.F32.BF16 R16, R128, R230, R16 ;  /* 0x000000e68010723c */ /* 0x000fe20000041810 */
[----:B------:R-:W1:Y:S07]  /*4440*/  LDSM.16.M88.4 R228, [R249+0x6000] ;  /* 0x00600000f9e4783b */ /* 0x000e6e0000000200 */
[C---:B-1----:R-:W-:Y:S08]  /*4450*/  HMMA.16816.F32.BF16 R180, R132.reuse, R228, R180 ;  /* 0x000000e484b4723c */ /* 0x042ff000000418b4 */
[----:B------:R-:W-:Y:S01]  /*4460*/  HMMA.16816.F32.BF16 R224, R132, R230, R224 ;  /* 0x000000e684e0723c */ /* 0x000fe200000418e0 */
[----:B------:R-:W1:Y:S11]  /*4470*/  LDSM.16.M88.4 R228, [R249+0x6800] ;  /* 0x00680000f9e4783b */ /* 0x000e760000000200 */
[C---:B------:R-:W-:Y:S08]  /*4480*/  HMMA.16816.F32.BF16 R180, R136.reuse, R236, R180 ;  /* 0x000000ec88b4723c */ /* 0x040ff000000418b4 */
[----:B------:R-:W-:Y:S01]  /*4490*/  HMMA.16816.F32.BF16 R224, R136, R238, R224 ;  /* 0x000000ee88e0723c */ /* 0x000fe200000418e0 */
[----:B------:R-:W2:Y:S07]  /*44a0*/  LDSM.16.M88.4 R236, [R251+0x7000] ;  /* 0x00700000fbec783b */ /* 0x000eae0000000200 */
[C---:B-1----:R-:W-:Y:S08]  /*44b0*/  HMMA.16816.F32.BF16 R176, R132.reuse, R228, R176 ;  /* 0x000000e484b0723c */ /* 0x042ff000000418b0 */
[----:B------:R-:W-:Y:S01]  /*44c0*/  HMMA.16816.F32.BF16 R4, R132, R230, R4 ;  /* 0x000000e68404723c */ /* 0x000fe20000041804 */
[----:B------:R-:W1:Y:S07]  /*44d0*/  LDSM.16.M88.4 R228, [R249+0x7800] ;  /* 0x00780000f9e4783b */ /* 0x000e6e0000000200 */
[C---:B--2---:R-:W-:Y:S08]  /*44e0*/  HMMA.16816.F32.BF16 R156, R136.reuse, R236, R156 ;  /* 0x000000ec889c723c */ /* 0x044ff0000004189c */
[----:B------:R-:W-:Y:S08]  /*44f0*/  HMMA.16816.F32.BF16 R164, R136, R238, R164 ;  /* 0x000000ee88a4723c */ /* 0x000ff000000418a4 */
[C---:B-1----:R-:W-:Y:S08]  /*4500*/  HMMA.16816.F32.BF16 R20, R132.reuse, R228, R20 ;  /* 0x000000e48414723c */ /* 0x042ff00000041814 */
[----:B------:R-:W-:Y:S01]  /*4510*/  HMMA.16816.F32.BF16 R16, R132, R230, R16 ;  /* 0x000000e68410723c */ /* 0x000fe20000041810 */
[----:B------:R-:W1:Y:S07]  /*4520*/  LDSM.16.M88.4 R228, [R251+0x6800] ;  /* 0x00680000fbe4783b */ /* 0x000e6e0000000200 */
[C---:B-1----:R-:W-:Y:S08]  /*4530*/  HMMA.16816.F32.BF16 R176, R136.reuse, R228, R176 ;  /* 0x000000e488b0723c */ /* 0x042ff000000418b0 */
[C---:B------:R-:W-:Y:S01]  /*4540*/  HMMA.16816.F32.BF16 R4, R136.reuse, R230, R4 ;  /* 0x000000e68804723c */ /* 0x040fe20000041804 */
[----:B------:R-:W1:Y:S07]  /*4550*/  LDSM.16.M88.4 R228, [R251+0x7800] ;  /* 0x00780000fbe4783b */ /* 0x000e6e0000000200 */
[----:B-1----:R-:W-:Y:S01]  /*4560*/  HMMA.16816.F32.BF16 R20, R136, R228, R20 ;  /* 0x000000e48814723c */ /* 0x002fe20000041814 */
[----:B------:R-:W-:-:S04]  /*4570*/  @!P1 IMAD.MOV.U32 R229, RZ, RZ, 0x1 ;  /* 0x00000001ffe59424 */ /* 0x000fc800078e00ff */
[----:B------:R1:W-:Y:S03]  /*4580*/  @!P1 SYNCS.ARRIVE.TRANS64.ART0 RZ, [R0+URZ+0x8], R229 ;  /* 0x000008e500ff99a7 */ /* 0x0003e600085000ff */
[----:B------:R-:W-:Y:S01]  /*4590*/  HMMA.16816.F32.BF16 R16, R136, R230, R16 ;  /* 0x000000e68810723c */ /* 0x000fe20000041810 */
[----:B------:R-:W-:-:S04]  /*45a0*/  NOP ;  /* 0x0000000000007918 */ /* 0x000fc80000000000 */
[----:B------:R-:W-:-:S15]  /*45b0*/  @P0 BRA `(.L_x_57) ;  /* 0x0000000400bc0947 */ /* 0x000fde0003800000 */
[----:B-1----:R-:W-:Y:S01]  /*45c0*/  IMAD.U32 R229, R245, -0x80000000, RZ ;  /* 0x80000000f5e57824 */ /* 0x002fe200078e00ff */
[----:B------:R-:W-:Y:S03]  /*45d0*/  BSSY B1, `(.L_x_58) ;  /* 0x0000003000017945 */ /* 0x000fe60003800000 */
[----:B------:R-:W1:Y:S02]  /*45e0*/  SYNCS.PHASECHK.TRANS64.TRYWAIT P0, [R0+URZ+0x8], R229 ;  /* 0x000008e5000075a7 */ /* 0x000e6400080011ff */
[----:B-1----:R-:W-:Y:S05]  /*45f0*/  @!P0 BRA `(.L_x_59) ;  /* 0x0000003c00a08947 */ /* 0x002fea0003800000 */
.L_x_104:
[----:B------:R-:W-:Y:S05]  /*4600*/  BSYNC B1 ;  /* 0x0000000000017941 */ /* 0x000fea0003800000 */
.L_x_58:
[----:B------:R-:W2:Y:S01]  /*4610*/  LDC.64 R230, c[0x0][0x348] ;  /* 0x0000d200ffe67b82 */ /* 0x000ea20000000a00 */
[----:B------:R-:W-:Y:S02]  /*4620*/  ELECT P0, URZ, PT ;  /* 0x0000000000ff782f */ /* 0x000fe40003800000 */
[----:B-1----:R-:W-:Y:S02]  /*4630*/  LOP3.LUT R229, RZ, R244, RZ, 0x33, !PT ;  /* 0x000000f4ffe57212 */ /* 0x002fe400078e33ff */
[----:B------:R-:W-:-:S03]  /*4640*/  ELECT P3, URZ, PT ;  /* 0x0000000000ff782f */ /* 0x000fc60003860000 */
[----:B------:R-:W-:-:S06]  /*4650*/  IMAD.IADD R229, R246, 0x1, R229 ;  /* 0x00000001f6e57824 */ /* 0x000fcc00078e02e5 */
[----:B------:R-:W-:Y:S01]  /*4660*/  VOTEU.ANY UP0, P0 ;  /* 0x0000000000ff7886 */ /* 0x000fe20000000100 */
[----:B------:R-:W-:-:S04]  /*4670*/  VOTEU.ANY UP1, P0 ;  /* 0x0000000000ff7886 */ /* 0x000fc80000020100 */
[----:B------:R-:W1:Y:S01]  /*4680*/  @UP0 S2UR UR20, SR_CTAID.Y ;  /* 0x00000000001409c3 */ /* 0x000e620000002600 */
[----:B------:R-:W-:Y:S01]  /*4690*/  @UP0 UMOV UR18, URZ ;  /* 0x000000ff00120c82 */ /* 0x000fe20008000000 */
[----:B--2---:R-:W-:-:S04]  /*46a0*/  @P0 IADD3 R228, P4, PT, R230, 0x80, RZ ;  /* 0x00000080e6e40810 */ /* 0x004fc80007f9e0ff */
[----:B------:R-:W-:Y:S01]  /*46b0*/  @P0 R2UR UR5, R228 ;  /* 0x00000000e40502ca */ /* 0x000fe200000e0000 */
[----:B------:R-:W-:Y:S02]  /*46c0*/  @P0 IMAD.X R228, RZ, RZ, R231, P4 ;  /* 0x000000ffffe40224 */ /* 0x000fe400020e06e7 */
[----:B------:R-:W-:Y:S02]  /*46d0*/  IMAD R231, R229, 0x4, R0 ;  /* 0x00000004e5e77824 */ /* 0x000fe400078e0200 */
[----:B------:R-:W-:Y:S01]  /*46e0*/  @P3 IMAD.MOV.U32 R229, RZ, RZ, 0x8000 ;  /* 0x00008000ffe53424 */ /* 0x000fe200078e00ff */
[----:B------:R-:W-:-:S03]  /*46f0*/  @P0 R2UR UR8, R228 ;  /* 0x00000000e40802ca */ /* 0x000fc600000e0000 */
[----:B------:R2:W-:Y:S01]  /*4700*/  @P3 SYNCS.ARRIVE.TRANS64 RZ, [R0+URZ], R229 ;  /* 0x000000e500ff39a7 */ /* 0x0005e200080000ff */
[----:B------:R-:W3:Y:S01]  /*4710*/  LDS R230, [R231+0x12080] ;  /* 0x01208000e7e67984 */ /* 0x000ee20000000800 */
[----:B------:R-:W-:Y:S02]  /*4720*/  PLOP3.LUT P3, PT, PT, PT, PT, 0x8, 0x80 ;  /* 0x000000000080781c */ /* 0x000fe40003f6e170 */
[----:B------:R-:W-:-:S06]  /*4730*/  IMAD.U32 R228, RZ, RZ, UR5 ;  /* 0x00000005ffe47e24 */ /* 0x000fcc000f8e00ff */
[----:B--2---:R-:W-:Y:S01]  /*4740*/  IMAD.U32 R229, RZ, RZ, UR8 ;  /* 0x00000008ffe57e24 */ /* 0x004fe2000f8e00ff */
[----:B------:R-:W-:Y:S01]  /*4750*/  @P0 R2UR UR8, R228 ;  /* 0x00000000e40802ca */ /* 0x000fe200000e0000 */
[----:B------:R-:W-:-:S03]  /*4760*/  @P0 VIADD R228, R0, 0x2080 ;  /* 0x0000208000e40836 */ /* 0x000fc60000000000 */
[----:B------:R-:W-:Y:S02]  /*4770*/  @P0 R2UR UR9, R229 ;  /* 0x00000000e50902ca */ /* 0x000fe400000e0000 */
[----:B------:R-:W-:Y:S01]  /*4780*/  @P0 R2UR UR16, R228 ;  /* 0x00000000e41002ca */ /* 0x000fe200000e0000 */
[----:B-1-3--:R-:W-:-:S14]  /*4790*/  IMAD R230, R230, 0x40, R247 ;  /* 0x00000040e6e67824 */ /* 0x00afdc00078e02f7 */
.L_x_60:
[----:B------:R-:W-:-:S13]  /*47a0*/  @P0 ELECT P3, URZ, PT ;  /* 0x0000000000ff082f */ /* 0x000fda0003860000 */
[----:B------:R-:W-:Y:S02]  /*47b0*/  @P3 R2UR.BROADCAST UR19, R230 ;  /* 0x00000000e61332ca */ /* 0x000fe400008e0000 */
[----:B------:R-:W-:Y:S02]  /*47c0*/  @P3 R2UR.BROADCAST UR17, R0 ;  /* 0x00000000001132ca */ /* 0x000fe400008e0000 */
[----:B------:R-:W-:Y:S02]  /*47d0*/  @P3 PLOP3.LUT P0, PT, P3, PT, PT, 0x8, 0x80 ;  /* 0x000000000080381c */ /* 0x000fe40001f0e170 */
[----:B------:R-:W-:-:S09]  /*47e0*/  PLOP3.LUT P3, PT, PT, PT, PT, 0x8, 0x80 ;  /* 0x000000000080781c */ /* 0x000fd20003f6e170 */
[----:B------:R1:W-:Y:S02]  /*47f0*/  @UP1 UTMALDG.3D [UR16], [UR8], desc[URZ] ;  /* 0x0000ff10080015b4 */ /* 0x0003e40008011000 */
[----:B-1----:R-:W-:Y:S05]  /*4800*/  @P0 BRA.U.ANY `(.L_x_60) ;  /* 0xfffffffd00e40947 */ /* 0x002fea000393ffff */
[----:B------:R-:W1:Y:S01]  /*4810*/  LDC.64 R236, c[0x0][0x348] ;  /* 0x0000d200ffec7b82 */ /* 0x000e620000000a00 */
[----:B------:R-:W-:-:S13]  /*4820*/  ELECT P0, URZ, PT ;  /* 0x0000000000ff782f */ /* 0x000fda0003800000 */
[----:B------:R-:W-:Y:S01]  /*4830*/  VOTEU.ANY UP0, P0 ;  /* 0x0000000000ff7886 */ /* 0x000fe20000000100 */
[----:B------:R-:W-:-:S04]  /*4840*/  VOTEU.ANY UP1, P0 ;  /* 0x0000000000ff7886 */ /* 0x000fc80000020100 */
[----:B------:R-:W2:Y:S01]  /*4850*/  @UP0 S2UR UR20, SR_CTAID.Y ;  /* 0x00000000001409c3 */ /* 0x000ea20000002600 */
[----:B------:R-:W-:Y:S01]  /*4860*/  @UP0 UMOV UR18, 0x40 ;  /* 0x0000004000120882 */ /* 0x000fe20000000000 */
[----:B-1----:R-:W-:-:S04]  /*4870*/  @P0 IADD3 R228, P3, PT, R236, 0x80, RZ ;  /* 0x00000080ece40810 */ /* 0x002fc80007f7e0ff */
[----:B------:R-:W-:Y:S01]  /*4880*/  @P0 R2UR UR5, R228 ;  /* 0x00000000e40502ca */ /* 0x000fe200000e0000 */
[----:B------:R-:W-:Y:S01]  /*4890*/  @P0 IMAD.X R228, RZ, RZ, R237, P3 ;  /* 0x000000ffffe40224 */ /* 0x000fe200018e06ed */
[----:B------:R-:W-:-:S04]  /*48a0*/  PLOP3.LUT P3, PT, PT, PT, PT, 0x8, 0x80 ;  /* 0x000000000080781c */ /* 0x000fc80003f6e170 */
[----:B------:R-:W-:-:S07]  /*48b0*/  @P0 R2UR UR8, R228 ;  /* 0x00000000e40802ca */ /* 0x000fce00000e0000 */
[----:B------:R-:W-:-:S06]  /*48c0*/  IMAD.U32 R228, RZ, RZ, UR5 ;  /* 0x00000005ffe47e24 */ /* 0x000fcc000f8e00ff */
[----:B------:R-:W-:Y:S01]  /*48d0*/  IMAD.U32 R229, RZ, RZ, UR8 ;  /* 0x00000008ffe57e24 */ /* 0x000fe2000f8e00ff */
[----:B------:R-:W-:Y:S01]  /*48e0*/  @P0 R2UR UR8, R228 ;  /* 0x00000000e40802ca */ /* 0x000fe200000e0000 */
[----:B------:R-:W-:-:S03]  /*48f0*/  @P0 VIADD R228, R0, 0x4080 ;  /* 0x0000408000e40836 */ /* 0x000fc60000000000 */
[----:B------:R-:W-:Y:S02]  /*4900*/  @P0 R2UR UR9, R229 ;  /* 0x00000000e50902ca */ /* 0x000fe400000e0000 */
[----:B--2---:R-:W-:-:S15]  /*4910*/  @P0 R2UR UR16, R228 ;  /* 0x00000000e41002ca */ /* 0x004fde00000e0000 */
.L_x_61:
        /* <DEDUP_REMOVED lines=24> */
.L_x_62:
        /* <DEDUP_REMOVED lines=24> */
.L_x_63:
[----:B------:R-:W-:-:S13]  /*4c20*/  @P0 ELECT P3, URZ, PT ;  /* 0x0000000000ff082f */ /* 0x000fda0003860000 */
[----:B------:R-:W-:Y:S02]  /*4c30*/  @P3 R2UR.BROADCAST UR19, R230 ;  /* 0x00000000e61332ca */ /* 0x000fe400008e0000 */
[----:B------:R-:W-:Y:S02]  /*4c40*/  @P3 R2UR.BROADCAST UR17, R0 ;  /* 0x00000000001132ca */ /* 0x000fe400008e0000 */
[----:B------:R-:W-:Y:S02]  /*4c50*/  @P3 PLOP3.LUT P0, PT, P3, PT, PT, 0x8, 0x80 ;  /* 0x000000000080381c */ /* 0x000fe40001f0e170 */
[----:B------:R-:W-:-:S09]  /*4c60*/  PLOP3.LUT P3, PT, PT, PT, PT, 0x8, 0x80 ;  /* 0x000000000080781c */ /* 0x000fd20003f6e170 */
[----:B------:R1:W-:Y:S02]  /*4c70*/  @UP1 UTMALDG.3D [UR16], [UR8], desc[URZ] ;  /* 0x0000ff10080015b4 */ /* 0x0003e40008011000 */
[----:B-1----:R-:W-:Y:S05]  /*4c80*/  @P0 BRA.U.ANY `(.L_x_63) ;  /* 0xfffffffd00e40947 */ /* 0x002fea000393ffff */
[----:B------:R-:W-:Y:S01]  /*4c90*/  VIADD R244, R244, 0x1 ;  /* 0x00000001f4f47836 */ /* 0x000fe20000000000 */
[----:B------:R-:W-:-:S07]  /*4ca0*/  LOP3.LUT R245, R245, 0x1, RZ, 0x3c, !PT ;  /* 0x00000001f5f57812 */ /* 0x000fce00078e3cff */
.L_x_57:
[----:B------:R-:W-:Y:S05]  /*4cb0*/  BSYNC B0 ;  /* 0x0000000000007941 */ /* 0x000fea0003800000 */
.L_x_56:
[----:B------:R-:W-:Y:S01]  /*4cc0*/  ISETP.GT.U32.AND P3, PT, R3, 0xf, PT ;  /* 0x0000000f0300780c */ /* 0x000fe20003f64070 */
[----:B------:R-:W-:Y:S01]  /*4cd0*/  BSSY B0, `(.L_x_64) ;  /* 0x00000b7000007945 */ /* 0x000fe20003800000 */
[----:B------:R-:W-:-:S04]  /*4ce0*/  ISETP.NE.AND P0, PT, R232, RZ, PT ;  /* 0x000000ffe800720c */ /* 0x000fc80003f05270 */
[----:B------:R-:W-:-:S07]  /*4cf0*/  FSEL R2, R2, R243, !P0 ;  /* 0x000000f302027208 */ /* 0x000fce0004000000 */
[----:B------:R-:W-:Y:S05]  /*4d00*/  @P3 BRA `(.L_x_65) ;  /* 0x0000000800cc3947 */ /* 0x000fea0003800000 */
[----:B------:R-:W-:Y:S01]  /*4d10*/  FMUL R236, R21, UR4 ;  /* 0x0000000415ec7c20 */ /* 0x000fe20008400000 */
[----:B------:R-:W-:Y:S01]  /*4d20*/  FMUL R230, R17, UR4 ;  /* 0x0000000411e67c20 */ /* 0x000fe20008400000 */
[----:B------:R-:W-:Y:S01]  /*4d30*/  FMUL R252, R5, UR4 ;  /* 0x0000000405fc7c20 */ /* 0x000fe20008400000 */
[----:B------:R-:W-:Y:S01]  /*4d40*/  FMUL R177, R177, UR4 ;  /* 0x00000004b1b17c20 */ /* 0x000fe20008400000 */
[----:B------:R-:W-:Y:S01]  /*4d50*/  FMUL R238, R157, UR4 ;  /* 0x000000049dee7c20 */ /* 0x000fe20008400000 */
[----:B------:R-:W-:Y:S01]  /*4d60*/  FMUL R181, R181, UR4 ;  /* 0x00000004b5b57c20 */ /* 0x000fe20008400000 */
[----:B------:R-:W-:Y:S01]  /*4d70*/  FMUL R250, R165, UR4 ;  /* 0x00000004a5fa7c20 */ /* 0x000fe20008400000 */
[----:B------:R-:W-:Y:S01]  /*4d80*/  FMUL R225, R225, UR4 ;  /* 0x00000004e1e17c20 */ /* 0x000fe20008400000 */
[----:B------:R-:W-:Y:S01]  /*4d90*/  FMNMX.NAN R5, R230, R252, !PT ;  /* 0x000000fce6057209 */ /* 0x000fe20007820000 */
[----:B------:R-:W-:Y:S01]  /*4da0*/  FMUL R20, R20, UR4 ;  /* 0x0000000414147c20 */ /* 0x000fe20008400000 */
[----:B------:R-:W-:Y:S01]  /*4db0*/  FMNMX.NAN R17, R236, R177, !PT ;  /* 0x000000b1ec117209 */ /* 0x000fe20007820000 */
[----:B------:R-:W-:Y:S01]  /*4dc0*/  FMUL R16, R16, UR4 ;  /* 0x0000000410107c20 */ /* 0x000fe20008400000 */
[----:B------:R-:W-:Y:S01]  /*4dd0*/  FMUL R4, R4, UR4 ;  /* 0x0000000404047c20 */ /* 0x000fe20008400000 */
[----:B------:R-:W-:Y:S01]  /*4de0*/  FMUL R176, R176, UR4 ;  /* 0x00000004b0b07c20 */ /* 0x000fe20008400000 */
[----:B------:R-:W-:Y:S01]  /*4df0*/  FMNMX3.NAN R5, R225, R250, R5, !PT ;  /* 0x000000fae1057276 */ /* 0x000fe20007820005 */
[----:B------:R-:W-:Y:S01]  /*4e00*/  FMUL R156, R156, UR4 ;  /* 0x000000049c9c7c20 */ /* 0x000fe20008400000 */
[----:B------:R-:W-:Y:S01]  /*4e10*/  FMNMX3.NAN R228, R181, R238, R17, !PT ;  /* 0x000000eeb5e47276 */ /* 0x000fe20007820011 */
[----:B------:R-:W-:Y:S01]  /*4e20*/  FMUL R180, R180, UR4 ;  /* 0x00000004b4b47c20 */ /* 0x000fe20008400000 */
[----:B------:R-:W-:Y:S01]  /*4e30*/  FMUL R164, R164, UR4 ;  /* 0x00000004a4a47c20 */ /* 0x000fe20008400000 */
[----:B------:R-:W-:Y:S01]  /*4e40*/  FMUL R224, R224, UR4 ;  /* 0x00000004e0e07c20 */ /* 0x000fe20008400000 */
[----:B------:R-:W-:Y:S01]  /*4e50*/  FMNMX.NAN R17, R16, R4, !PT ;  /* 0x0000000410117209 */ /* 0x000fe20007820000 */
[----:B------:R-:W-:Y:S01]  /*4e60*/  UMOV UR5, 0xf ;  /* 0x0000000f00057882 */ /* 0x000fe20000000000 */
[----:B------:R-:W-:-:S02]  /*4e70*/  FMNMX.NAN R21, R20, R176, !PT ;  /* 0x000000b014157209 */ /* 0x000fc40007820000 */
[----:B------:R-:W-:Y:S02]  /*4e80*/  FMNMX.NAN R5, R5, R228, !PT ;  /* 0x000000e405057209 */ /* 0x000fe40007820000 */
[----:B------:R-:W-:Y:S02]  /*4e90*/  FMNMX3.NAN R228, R224, R164, R17, !PT ;  /* 0x000000a4e0e47276 */ /* 0x000fe40007820011 */
[----:B------:R-:W-:-:S04]  /*4ea0*/  FMNMX3.NAN R21, R180, R156, R21, !PT ;  /* 0x0000009cb4157276 */ /* 0x000fc80007820015 */
[----:B------:R-:W-:Y:S01]  /*4eb0*/  FMNMX3.NAN R251, R21, R228, R5, !PT ;  /* 0x000000e415fb7276 */ /* 0x000fe20007820005 */
[----:B------:R-:W-:Y:S06]  /*4ec0*/  BRA.DIV UR5, `(.L_x_66) ;  /* 0x0000003605847947 */ /* 0x000fec000b800000 */
[----:B------:R-:W-:Y:S01]  /*4ed0*/  IMAD.MOV.U32 R17, RZ, RZ, 0xf ;  /* 0x0000000fff117424 */ /* 0x000fe200078e00ff */
[----:B------:R-:W2:Y:S02]  /*4ee0*/  SHFL.BFLY PT, R231, R251, 0x2, 0x1f ;  /* 0x0c401f00fbe77f89 */ /* 0x000ea400000e0000 */
[----:B--2---:R-:W-:Y:S01]  /*4ef0*/  FMNMX R5, R251, R231, !PT ;  /* 0x000000e7fb057209 */ /* 0x004fe20007800000 */
[----:B------:R-:W-:-:S06]  /*4f00*/  IMAD.MOV.U32 R231, RZ, RZ, 0xf ;  /* 0x0000000fffe77424 */ /* 0x000fcc00078e00ff */
[----:B------:R-:W2:Y:S02]  /*4f10*/  SHFL.BFLY PT, R231, R5, 0x1, 0x1f ;  /* 0x0c201f0005e77f89 */ /* 0x000ea400000e0000 */
[----:B-12---:R-:W-:-:S04]  /*4f20*/  FMNMX R229, R5, R231, !PT ;  /* 0x000000e705e57209 */ /* 0x006fc80007800000 */
[----:B------:R-:W-:-:S04]  /*4f30*/  FMNMX R228, R2, R229, !PT ;  /* 0x000000e502e47209 */ /* 0x000fc80007800000 */
[----:B------:R-:W-:-:S05]  /*4f40*/  FSEL R229, R229, R228, !P0 ;  /* 0x000000e4e5e57208 */ /* 0x000fca0004000000 */
[--C-:B------:R-:W-:Y:S01]  /*4f50*/  FADD R180, R180, -R229.reuse ;  /* 0x800000e5b4b47221 */ /* 0x100fe20000000000 */
[--C-:B------:R-:W-:Y:S01]  /*4f60*/  FADD R181, R181, -R229.reuse ;  /* 0x800000e5b5b57221 */ /* 0x100fe20000000000 */
[--C-:B------:R-:W-:Y:S01]  /*4f70*/  FADD R224, R224, -R229.reuse ;  /* 0x800000e5e0e07221 */ /* 0x100fe20000000000 */
[--C-:B------:R-:W-:Y:S01]  /*4f80*/  FADD R225, R225, -R229.reuse ;  /* 0x800000e5e1e17221 */ /* 0x100fe20000000000 */
[----:B------:R-:W-:Y:S01]  /*4f90*/  FMUL R180, R180, 1.4426950216293334961 ;  /* 0x3fb8aa3bb4b47820 */ /* 0x000fe20000400000 */
[----:B------:R-:W-:Y:S01]  /*4fa0*/  FMUL R181, R181, 1.4426950216293334961 ;  /* 0x3fb8aa3bb5b57820 */ /* 0x000fe20000400000 */
[----:B------:R-:W-:Y:S01]  /*4fb0*/  FMUL R224, R224, 1.4426950216293334961 ;  /* 0x3fb8aa3be0e07820 */ /* 0x000fe20000400000 */
[----:B------:R-:W-:Y:S01]  /*4fc0*/  FMUL R225, R225, 1.4426950216293334961 ;  /* 0x3fb8aa3be1e17820 */ /* 0x000fe20000400000 */
[--C-:B------:R-:W-:Y:S01]  /*4fd0*/  FADD R176, R176, -R229.reuse ;  /* 0x800000e5b0b07221 */ /* 0x100fe20000000000 */
[--C-:B------:R-:W-:Y:S01]  /*4fe0*/  FADD R177, R177, -R229.reuse ;  /* 0x800000e5b1b17221 */ /* 0x100fe20000000000 */
[----:B------:R-:W1:Y:S01]  /*4ff0*/  MUFU.EX2 R180, R180 ;  /* 0x000000b400b47308 */ /* 0x000e620000000800 */
[--C-:B------:R-:W-:Y:S01]  /*5000*/  FADD R4, R4, -R229.reuse ;  /* 0x800000e504047221 */ /* 0x100fe20000000000 */
[----:B------:R-:W-:Y:S01]  /*5010*/  FMUL R176, R176, 1.4426950216293334961 ;  /* 0x3fb8aa3bb0b07820 */ /* 0x000fe20000400000 */
[----:B------:R-:W-:Y:S01]  /*5020*/  FMUL R177, R177, 1.4426950216293334961 ;  /* 0x3fb8aa3bb1b17820 */ /* 0x000fe20000400000 */
[--C-:B------:R-:W-:Y:S01]  /*5030*/  FADD R252, R252, -R229.reuse ;  /* 0x800000e5fcfc7221 */ /* 0x100fe20000000000 */
[----:B------:R-:W-:Y:S01]  /*5040*/  FMUL R4, R4, 1.4426950216293334961 ;  /* 0x3fb8aa3b04047820 */ /* 0x000fe20000400000 */
[--C-:B------:R-:W-:Y:S01]  /*5050*/  FADD R156, R156, -R229.reuse ;  /* 0x800000e59c9c7221 */ /* 0x100fe20000000000 */
[--C-:B------:R-:W-:Y:S01]  /*5060*/  FADD R238, R238, -R229.reuse ;  /* 0x800000e5eeee7221 */ /* 0x100fe20000000000 */
[----:B------:R-:W2:Y:S01]  /*5070*/  MUFU.EX2 R181, R181 ;  /* 0x000000b500b57308 */ /* 0x000ea20000000800 */
[----:B------:R-:W-:Y:S01]  /*5080*/  FMUL R252, R252, 1.4426950216293334961 ;  /* 0x3fb8aa3bfcfc7820 */ /* 0x000fe20000400000 */
[----:B------:R-:W-:Y:S01]  /*5090*/  FMUL R156, R156, 1.4426950216293334961 ;  /* 0x3fb8aa3b9c9c7820 */ /* 0x000fe20000400000 */
[----:B------:R-:W-:Y:S01]  /*50a0*/  FMUL R238, R238, 1.4426950216293334961 ;  /* 0x3fb8aa3beeee7820 */ /* 0x000fe20000400000 */
[--C-:B------:R-:W-:Y:S01]  /*50b0*/  FADD R164, R164, -R229.reuse ;  /* 0x800000e5a4a47221 */ /* 0x100fe20000000000 */
[--C-:B------:R-:W-:Y:S01]  /*50c0*/  FADD R250, R250, -R229.reuse ;  /* 0x800000e5fafa7221 */ /* 0x100fe20000000000 */
[--C-:B------:R-:W-:Y:S01]  /*50d0*/  FADD R20, R20, -R229.reuse ;  /* 0x800000e514147221 */ /* 0x100fe20000000000 */
[--C-:B------:R-:W-:Y:S01]  /*50e0*/  FADD R236, R236, -R229.reuse ;  /* 0x800000e5ecec7221 */ /* 0x100fe20000000000 */
[----:B------:R-:W3:Y:S01]  /*50f0*/  MUFU.EX2 R224, R224 ;  /* 0x000000e000e07308 */ /* 0x000ee20000000800 */
[----:B-1----:R-:W-:Y:S01]  /*5100*/  FADD R17, RZ, R180 ;  /* 0x000000b4ff117221 */ /* 0x002fe20000000000 */
[----:B------:R-:W-:Y:S01]  /*5110*/  FMUL R164, R164, 1.4426950216293334961 ;  /* 0x3fb8aa3ba4a47820 */ /* 0x000fe20000400000 */
[----:B------:R-:W-:Y:S01]  /*5120*/  FMUL R250, R250, 1.4426950216293334961 ;  /* 0x3fb8aa3bfafa7820 */ /* 0x000fe20000400000 */
[----:B------:R-:W-:Y:S01]  /*5130*/  FMUL R20, R20, 1.4426950216293334961 ;  /* 0x3fb8aa3b14147820 */ /* 0x000fe20000400000 */
[--C-:B------:R-:W-:Y:S01]  /*5140*/  FADD R16, R16, -R229.reuse ;  /* 0x800000e510107221 */ /* 0x100fe20000000000 */
[----:B------:R-:W-:Y:S01]  /*5150*/  FMUL R236, R236, 1.4426950216293334961 ;  /* 0x3fb8aa3becec7820 */ /* 0x000fe20000400000 */
[----:B------:R-:W-:Y:S01]  /*5160*/  FADD R230, R230, -R229 ;  /* 0x800000e5e6e67221 */ /* 0x000fe20000000000 */
[----:B------:R-:W1:Y:S01]  /*5170*/  MUFU.EX2 R225, R225 ;  /* 0x000000e100e17308 */ /* 0x000e620000000800 */
[----:B--2---:R-:W-:Y:S01]  /*5180*/  FADD R17, R181, R17 ;  /* 0x00000011b5117221 */ /* 0x004fe20000000000 */
[----:B------:R-:W-:-:S06]  /*5190*/  FMUL R16, R16, 1.4426950216293334961 ;  /* 0x3fb8aa3b10107820 */ /* 0x000fcc0000400000 */
[----:B------:R-:W2:Y:S08]  /*51a0*/  MUFU.EX2 R176, R176 ;  /* 0x000000b000b07308 */ /* 0x000eb00000000800 */
[----:B------:R-:W4:Y:S08]  /*51b0*/  MUFU.EX2 R177, R177 ;  /* 0x000000b100b17308 */ /* 0x000f300000000800 */
[----:B------:R-:W5:Y:S08]  /*51c0*/  MUFU.EX2 R4, R4 ;  /* 0x0000000400047308 */ /* 0x000f700000000800 */
[----:B------:R3:W2:Y:S08]  /*51d0*/  MUFU.EX2 R5, R252 ;  /* 0x000000fc00057308 */ /* 0x0006b00000000800 */
[----:B------:R-:W2:Y:S01]  /*51e0*/  MUFU.EX2 R156, R156 ;  /* 0x0000009c009c7308 */ /* 0x000ea20000000800 */
[----:B---3--:R-:W-:-:S04]  /*51f0*/  FADD R252, R224, R17 ;  /* 0x00000011e0fc7221 */ /* 0x008fc80000000000 */
[----:B-1----:R-:W-:-:S03]  /*5200*/  FADD R17, R225, R252 ;  /* 0x000000fce1117221 */ /* 0x002fc60000000000 */
[----:B------:R2:W1:Y:S08]  /*5210*/  MUFU.EX2 R157, R238 ;  /* 0x000000ee009d7308 */ /* 0x0004700000000800 */
[----:B------:R-:W3:Y:S01]  /*5220*/  MUFU.EX2 R164, R164 ;  /* 0x000000a400a47308 */ /* 0x000ee20000000800 */
[----:B--2---:R-:W-:-:S04]  /*5230*/  FADD R238, R176, R17 ;  /* 0x00000011b0ee7221 */ /* 0x004fc80000000000 */
[----:B----4-:R-:W-:-:S03]  /*5240*/  FADD R17, R177, R238 ;  /* 0x000000eeb1117221 */ /* 0x010fc60000000000 */
[----:B------:R-:W2:Y:S01]  /*5250*/  MUFU.EX2 R165, R250 ;  /* 0x000000fa00a57308 */ /* 0x000ea20000000800 */
[----:B-----5:R-:W-:-:S04]  /*5260*/  FADD R238, R4, R17 ;  /* 0x0000001104ee7221 */ /* 0x020fc80000000000 */
[----:B------:R-:W-:-:S03]  /*5270*/  FADD R17, R5, R238 ;  /* 0x000000ee05117221 */ /* 0x000fc60000000000 */
[----:B------:R-:W4:Y:S01]  /*5280*/  MUFU.EX2 R20, R20 ;  /* 0x0000001400147308 */ /* 0x000f220000000800 */
[----:B------:R-:W-:Y:S01]  /*5290*/  FADD R238, R156, R17 ;  /* 0x000000119cee7221 */ /* 0x000fe20000000000 */
[----:B------:R-:W-:-:S03]  /*52a0*/  FMUL R17, R230, 1.4426950216293334961 ;  /* 0x3fb8aa3be6117820 */ /* 0x000fc60000400000 */
[----:B-1----:R-:W-:-:S03]  /*52b0*/  FADD R231, R157, R238 ;  /* 0x000000ee9de77221 */ /* 0x002fc60000000000 */
[----:B------:R1:W5:Y:S01]  /*52c0*/  MUFU.EX2 R21, R236 ;  /* 0x000000ec00157308 */ /* 0x0003620000000800 */
[----:B---3--:R-:W-:-:S04]  /*52d0*/  FADD R230, R164, R231 ;  /* 0x000000e7a4e67221 */ /* 0x008fc80000000000 */
[----:B--2---:R-:W-:-:S03]  /*52e0*/  FADD R231, R165, R230 ;  /* 0x000000e6a5e77221 */ /* 0x004fc60000000000 */
[----:B------:R-:W2:Y:S01]  /*52f0*/  MUFU.EX2 R16, R16 ;  /* 0x0000001000107308 */ /* 0x000ea20000000800 */
[----:B----4-:R-:W-:Y:S01]  /*5300*/  FADD R230, R20, R231 ;  /* 0x000000e714e67221 */ /* 0x010fe20000000000 */
[----:B-1----:R-:W-:-:S06]  /*5310*/  IMAD.MOV.U32 R236, RZ, RZ, 0xf ;  /* 0x0000000fffec7424 */ /* 0x002fcc00078e00ff */
[----:B------:R-:W1:Y:S01]  /*5320*/  MUFU.EX2 R17, R17 ;  /* 0x0000001100117308 */ /* 0x000e620000000800 */
[----:B-----5:R-:W-:-:S04]  /*5330*/  FADD R231, R21, R230 ;  /* 0x000000e615e77221 */ /* 0x020fc80000000000 */
[----:B--2---:R-:W-:-:S04]  /*5340*/  FADD R230, R16, R231 ;  /* 0x000000e710e67221 */ /* 0x004fc80000000000 */
[----:B-1----:R-:W-:-:S05]  /*5350*/  FADD R251, R17, R230 ;  /* 0x000000e611fb7221 */ /* 0x002fca0000000000 */
[----:B------:R-:W1:Y:S02]  /*5360*/  SHFL.BFLY PT, R231, R251, 0x2, 0x1f ;  /* 0x0c401f00fbe77f89 */ /* 0x000e6400000e0000 */
[----:B-1----:R-:W-:Y:S01]  /*5370*/  FADD R230, R251, R231 ;  /* 0x000000e7fbe67221 */ /* 0x002fe20000000000 */
[----:B------:R-:W-:-:S06]  /*5380*/  IMAD.MOV.U32 R231, RZ, RZ, 0xf ;  /* 0x0000000fffe77424 */ /* 0x000fcc00078e00ff */
[----:B------:R1:W2:Y:S02]  /*5390*/  SHFL.BFLY PT, R231, R230, 0x1, 0x1f ;  /* 0x0c201f00e6e77f89 */ /* 0x0002a400000e0000 */
.L_x_110:
[----:B------:R-:W-:Y:S01]  /*53a0*/  BSSY.RECONVERGENT B1, `(.L_x_67) ;  /* 0x0000047000017945 */ /* 0x000fe20003800200 */
[----:B--2---:R-:W-:-:S03]  /*53b0*/  FADD R231, R230, R231 ;  /* 0x000000e7e6e77221 */ /* 0x004fc60000000000 */
[----:B------:R-:W-:Y:S05]  /*53c0*/  @!P0 BRA `(.L_x_68) ;  /* 0x0000000400108947 */ /* 0x000fea0003800000 */
[----:B------:R-:W-:-:S04]  /*53d0*/  FADD R228, R243, -R228 ;  /* 0x800000e4f3e47221 */ /* 0x000fc80000000000 */
[----:B------:R-:W-:-:S06]  /*53e0*/  FMUL R228, R228, 1.4426950216293334961 ;  /* 0x3fb8aa3be4e47820 */ /* 0x000fcc0000400000 */
[----:B------:R-:W2:Y:S02]  /*53f0*/  MUFU.EX2 R228, R228 ;  /* 0x000000e400e47308 */ /* 0x000ea40000000800 */
[-C--:B--2---:R-:W-:Y:S01]  /*5400*/  FFMA R231, R242, R228.reuse, R231 ;  /* 0x000000e4f2e77223 */ /* 0x084fe200000000e7 */
[-C--:B------:R-:W-:Y:S01]  /*5410*/  FMUL R153, R153, R228.reuse ;  /* 0x000000e499997220 */ /* 0x080fe20000400000 */
        /* <DEDUP_REMOVED lines=62> */
[----:B------:R-:W-:-:S07]  /*5800*/  FMUL R69, R69, R228 ;  /* 0x000000e445457220 */ /* 0x000fce0000400000 */
.L_x_68:
[----:B------:R-:W-:Y:S05]  /*5810*/  BSYNC.RECONVERGENT B1 ;  /* 0x0000000000017941 */ /* 0x000fea0003800200 */
.L_x_67:
[----:B------:R-:W-:Y:S02]  /*5820*/  IMAD.MOV.U32 R243, RZ, RZ, R229 ;  /* 0x000000fffff37224 */ /* 0x000fe400078e00e5 */
[----:B------:R-:W-:-:S07]  /*5830*/  IMAD.MOV.U32 R242, RZ, RZ, R231 ;  /* 0x000000fffff27224 */ /* 0x000fce00078e00e7 */
.L_x_65:
[----:B------:R-:W-:Y:S05]  /*5840*/  BSYNC B0 ;  /* 0x0000000000007941 */ /* 0x000fea0003800000 */
.L_x_64:
[----:B-1----:R-:W-:-:S04]  /*5850*/  IMAD.U32 R229, R235, -0x80000000, RZ ;  /* 0x80000000ebe57824 */ /* 0x002fc800078e00ff */
[----:B------:R-:W1:Y:S02]  /*5860*/  SYNCS.PHASECHK.TRANS64.TRYWAIT P0, [R0+URZ+0x10], R229 ;  /* 0x000010e5000075a7 */ /* 0x000e6400080011ff */
[----:B-1----:R-:W-:Y:S05]  /*5870*/  @P0 BRA `(.L_x_69) ;  /* 0x0000000000080947 */ /* 0x002fea0003800000 */
[----:B------:R-:W1:Y:S02]  /*5880*/  SYNCS.PHASECHK.TRANS64.TRYWAIT P0, [R0+URZ+0x10], R229 ;  /* 0x000010e5000075a7 */ /* 0x000e6400080011ff */
[----:B-1----:R-:W-:Y:S05]  /*5890*/  @!P0 BRA `(.L_x_70) ;  /* 0x0000003000888947 */ /* 0x002fea0003800000 */
.L_x_69:
[----:B------:R-:W-:Y:S01]  /*58a0*/  IMAD R228, R3, 0x80, R3 ;  /* 0x0000008003e47824 */ /* 0x000fe200078e0203 */
[----:B------:R-:W-:Y:S01]  /*58b0*/  F2FP.BF16.F32.PACK_AB R180, R181, R180 ;  /* 0x000000b4b5b4723e */ /* 0x000fe200000010ff */
[----:B------:R-:W-:Y:S05]  /*58c0*/  WARPSYNC.ALL ;  /* 0x0000000000007948 */ /* 0x000fea0003800000 */
[----:B------:R-:W-:Y:S01]  /*58d0*/  NOP ;  /* 0x0000000000007918 */ /* 0x000fe20000000000 */
[----:B-1----:R-:W-:Y:S01]  /*58e0*/  LOP3.LUT R229, R228, 0x790, RZ, 0xc0, !PT ;  /* 0x00000790e4e57812 */ /* 0x002fe200078ec0ff */
[----:B------:R-:W-:Y:S01]  /*58f0*/  VIADD R241, R241, 0x1 ;  /* 0x00000001f1f17836 */ /* 0x000fe20000000000 */
[----:B------:R-:W-:-:S02]  /*5900*/  F2FP.BF16.F32.PACK_AB R181, R183, R182 ;  /* 0x000000b6b7b5723e */ /* 0x000fc400000010ff */
[----:B------:R-:W-:Y:S01]  /*5910*/  F2FP.BF16.F32.PACK_AB R182, R225, R224 ;  /* 0x000000e0e1b6723e */ /* 0x000fe200000010ff */
[----:B------:R-:W-:Y:S01]  /*5920*/  IMAD.IADD R236, R0, 0x1, R229 ;  /* 0x0000000100ec7824 */ /* 0x000fe200078e02e5 */
[----:B------:R-:W-:Y:S02]  /*5930*/  F2FP.BF16.F32.PACK_AB R183, R227, R226 ;  /* 0x000000e2e3b7723e */ /* 0x000fe400000010ff */
[----:B------:R-:W-:Y:S01]  /*5940*/  F2FP.BF16.F32.PACK_AB R176, R177, R176 ;  /* 0x000000b0b1b0723e */ /* 0x000fe200000010ff */
[C---:B------:R-:W-:Y:S01]  /*5950*/  VIADD R239, R236.reuse, 0xa080 ;  /* 0x0000a080ecef7836 */ /* 0x040fe20000000000 */
[----:B------:R-:W-:Y:S01]  /*5960*/  F2FP.BF16.F32.PACK_AB R177, R179, R178 ;  /* 0x000000b2b3b1723e */ /* 0x000fe200000010ff */
[C---:B------:R-:W-:Y:S01]  /*5970*/  VIADD R237, R236.reuse, 0xa0a0 ;  /* 0x0000a0a0eced7836 */ /* 0x040fe20000000000 */
[----:B------:R-:W-:Y:S01]  /*5980*/  F2FP.BF16.F32.PACK_AB R178, R5, R4 ;  /* 0x0000000405b2723e */ /* 0x000fe200000010ff */
[C---:B------:R-:W-:Y:S01]  /*5990*/  VIADD R238, R236.reuse, 0xa0c0 ;  /* 0x0000a0c0ecee7836 */ /* 0x040fe20000000000 */
[----:B------:R-:W-:Y:S01]  /*59a0*/  SHF.R.U32.HI R228, RZ, 0x3, R239 ;  /* 0x00000003ffe47819 */ /* 0x000fe200000116ef */
[----:B------:R-:W-:Y:S01]  /*59b0*/  VIADD R236, R236, 0xa0e0 ;  /* 0x0000a0e0ecec7836 */ /* 0x000fe20000000000 */
[----:B------:R-:W-:-:S02]  /*59c0*/  F2FP.BF16.F32.PACK_AB R179, R7, R6 ;  /* 0x0000000607b3723e */ /* 0x000fc400000010ff */
[----:B------:R-:W-:Y:S02]  /*59d0*/  LOP3.LUT R239, R239, 0x70, R228, 0x78, !PT ;  /* 0x00000070efef7812 */ /* 0x000fe400078e78e4 */
[----:B------:R-:W-:Y:S02]  /*59e0*/  SHF.R.U32.HI R228, RZ, 0x3, R237 ;  /* 0x00000003ffe47819 */ /* 0x000fe400000116ed */
[----:B------:R-:W-:Y:S02]  /*59f0*/  F2FP.BF16.F32.PACK_AB R156, R157, R156 ;  /* 0x0000009c9d9c723e */ /* 0x000fe400000010ff */
[----:B------:R-:W-:Y:S02]  /*5a00*/  LOP3.LUT R237, R237, 0x70, R228, 0x78, !PT ;  /* 0x00000070eded7812 */ /* 0x000fe400078e78e4 */
[----:B------:R-:W1:Y:S01]  /*5a10*/  LDSM.16.MT88.4 R228, [R239] ;  /* 0x00000000efe4783b */ /* 0x000e620000004200 */
[----:B------:R-:W-:Y:S02]  /*5a20*/  F2FP.BF16.F32.PACK_AB R157, R159, R158 ;  /* 0x0000009e9f9d723e */ /* 0x000fe400000010ff */
[----:B------:R-:W-:Y:S01]  /*5a30*/  F2FP.BF16.F32.PACK_AB R158, R165, R164 ;  /* 0x000000a4a59e723e */ /* 0x000fe200000010ff */
[----:B------:R-:W2:Y:S01]  /*5a40*/  LDSM.16.MT88.4 R224, [R237] ;  /* 0x00000000ede0783b */ /* 0x000ea20000004200 */
[----:B------:R-:W-:-:S02]  /*5a50*/  F2FP.BF16.F32.PACK_AB R159, R167, R166 ;  /* 0x000000a6a79f723e */ /* 0x000fc400000010ff */
[----:B------:R-:W-:Y:S01]  /*5a60*/  F2FP.BF16.F32.PACK_AB R20, R21, R20 ;  /* 0x000000141514723e */ /* 0x000fe200000010ff */
[----:B------:R-:W-:Y:S01]  /*5a70*/  LDSM.16.MT88.4 R164, [R239+0x3000] ;  /* 0x00300000efa4783b */ /* 0x000fe20000004200 */
[----:B------:R-:W-:Y:S02]  /*5a80*/  F2FP.BF16.F32.PACK_AB R21, R23, R22 ;  /* 0x000000161715723e */ /* 0x000fe400000010ff */
[----:B------:R-:W-:Y:S02]  /*5a90*/  F2FP.BF16.F32.PACK_AB R22, R17, R16 ;  /* 0x000000101116723e */ /* 0x000fe400000010ff */
[----:B------:R-:W-:Y:S02]  /*5aa0*/  F2FP.BF16.F32.PACK_AB R23, R19, R18 ;  /* 0x000000121317723e */ /* 0x000fe400000010ff */
[----:B------:R-:W-:Y:S01]  /*5ab0*/  LDSM.16.MT88.4 R16, [R237+0x3800] ;  /* 0x00380000ed10783b */ /* 0x000fe20000004200 */
[----:B------:R-:W-:Y:S02]  /*5ac0*/  PLOP3.LUT P0, PT, PT, PT, PT, 0x80, 0x8 ;  /* 0x000000000008781c */ /* 0x000fe40003f0f070 */
[----:B------:R-:W-:Y:S01]  /*5ad0*/  LOP3.LUT R235, R235, 0x1, RZ, 0x3c, !PT ;  /* 0x00000001ebeb7812 */ /* 0x000fe200078e3cff */
[----:B-1----:R-:W-:Y:S01]  /*5ae0*/  HMMA.16816.F32.BF16 R152, R180, R228, R152 ;  /* 0x000000e4b498723c */ /* 0x002fe20000041898 */
[----:B------:R-:W-:-:S04]  /*5af0*/  SHF.R.U32.HI R229, RZ, 0x3, R238 ;  /* 0x00000003ffe57819 */ /* 0x000fc800000116ee */
[----:B------:R-:W-:-:S03]  /*5b00*/  LOP3.LUT R238, R238, 0x70, R229, 0x78, !PT ;  /* 0x00000070eeee7812 */ /* 0x000fc600078e78e5 */
[----:B--2---:R-:W-:Y:S01]  /*5b10*/  HMMA.16816.F32.BF16 R40, R180, R224, R40 ;  /* 0x000000e0b428723c */ /* 0x004fe20000041828 */
[----:B------:R-:W-:-:S04]  /*5b20*/  SHF.R.U32.HI R225, RZ, 0x3, R236 ;  /* 0x00000003ffe17819 */ /* 0x000fc800000116ec */
[----:B------:R-:W-:-:S03]  /*5b30*/  LOP3.LUT R236, R236, 0x70, R225, 0x78, !PT ;  /* 0x00000070ecec7812 */ /* 0x000fc600078e78e1 */
[C---:B------:R-:W-:Y:S01]  /*5b40*/  HMMA.16816.F32.BF16 R168, R180.reuse, R230, R168 ;  /* 0x000000e6b4a8723c */ /* 0x040fe200000418a8 */
[----:B------:R-:W1:Y:S04]  /*5b50*/  LDSM.16.MT88.4 R228, [R238] ;  /* 0x00000000eee4783b */ /* 0x000e680000004200 */
[----:B------:R-:W-:Y:S03]  /*5b60*/  LDSM.16.MT88.4 R4, [R236+0x800] ;  /* 0x00080000ec04783b */ /* 0x000fe60000004200 */
[C---:B------:R-:W-:Y:S01]  /*5b70*/  HMMA.16816.F32.BF16 R32, R180.reuse, R226, R32 ;  /* 0x000000e2b420723c */ /* 0x040fe20000041820 */
[----:B------:R-:W2:Y:S07]  /*5b80*/  LDSM.16.MT88.4 R224, [R236] ;  /* 0x00000000ece0783b */ /* 0x000eae0000004200 */
[C---:B-1----:R-:W-:Y:S08]  /*5b90*/  HMMA.16816.F32.BF16 R60, R180.reuse, R228, R60 ;  /* 0x000000e4b43c723c */ /* 0x042ff0000004183c */
[C---:B------:R-:W-:Y:S01]  /*5ba0*/  HMMA.16816.F32.BF16 R28, R180.reuse, R230, R28 ;  /* 0x000000e6b41c723c */ /* 0x040fe2000004181c */
[----:B------:R-:W1:Y:S07]  /*5bb0*/  LDSM.16.MT88.4 R228, [R239+0x2000] ;  /* 0x00200000efe4783b */ /* 0x000e6e0000004200 */
[C---:B--2---:R-:W-:Y:S08]  /*5bc0*/  HMMA.16816.F32.BF16 R24, R180.reuse, R224, R24 ;  /* 0x000000e0b418723c */ /* 0x044ff00000041818 */
[----:B------:R-:W-:Y:S01]  /*5bd0*/  HMMA.16816.F32.BF16 R12, R180, R226, R12 ;  /* 0x000000e2b40c723c */ /* 0x000fe2000004180c */
[----:B------:R-:W2:Y:S11]  /*5be0*/  LDSM.16.MT88.4 R224, [R237+0x2000] ;  /* 0x00200000ede0783b */ /* 0x000eb60000004200 */
[C---:B------:R-:W-:Y:S08]  /*5bf0*/  HMMA.16816.F32.BF16 R24, R176.reuse, R4, R24 ;  /* 0x00000004b018723c */ /* 0x040ff00000041818 */
[----:B------:R-:W-:Y:S01]  /*5c00*/  HMMA.16816.F32.BF16 R12, R176, R6, R12 ;  /* 0x00000006b00c723c */ /* 0x000fe2000004180c */
[----:B------:R-:W-:Y:S07]  /*5c10*/  LDSM.16.MT88.4 R4, [R236+0x2800] ;  /* 0x00280000ec04783b */ /* 0x000fee0000004200 */
[C---:B-1----:R-:W-:Y:S08]  /*5c20*/  HMMA.16816.F32.BF16 R148, R180.reuse, R228, R148 ;  /* 0x000000e4b494723c */ /* 0x042ff00000041894 */
[C---:B------:R-:W-:Y:S01]  /*5c30*/  HMMA.16816.F32.BF16 R48, R180.reuse, R230, R48 ;  /* 0x000000e6b430723c */ /* 0x040fe20000041830 */
[----:B------:R-:W1:Y:S07]  /*5c40*/  LDSM.16.MT88.4 R228, [R238+0x2000] ;  /* 0x00200000eee4783b */ /* 0x000e6e0000004200 */
[C---:B--2---:R-:W-:Y:S08]  /*5c50*/  HMMA.16816.F32.BF16 R8, R180.reuse, R224, R8 ;  /* 0x000000e0b408723c */ /* 0x044ff00000041808 */
[C---:B------:R-:W-:Y:S01]  /*5c60*/  HMMA.16816.F32.BF16 R36, R180.reuse, R226, R36 ;  /* 0x000000e2b424723c */ /* 0x040fe20000041824 */
[----:B------:R-:W2:Y:S07]  /*5c70*/  LDSM.16.MT88.4 R224, [R236+0x2000] ;  /* 0x00200000ece0783b */ /* 0x000eae0000004200 */
        /* <DEDUP_REMOVED lines=34> */
[----:B------:R-:W-:Y:S01]  /*5ea0*/  HMMA.16816.F32.BF16 R68, R180, R226, R68 ;  /* 0x000000e2b444723c */ /* 0x000fe20000041844 */
[----:B------:R-:W2:Y:S04]  /*5eb0*/  LDSM.16.MT88.4 R224, [R237+0x800] ;  /* 0x00080000ede0783b */ /* 0x000ea80000004200 */
[----:B------:R-:W3:Y:S03]  /*5ec0*/  LDSM.16.MT88.4 R180, [R239+0x800] ;  /* 0x00080000efb4783b */ /* 0x000ee60000004200 */
[C---:B-1----:R-:W-:Y:S08]  /*5ed0*/  HMMA.16816.F32.BF16 R60, R176.reuse, R228, R60 ;  /* 0x000000e4b03c723c */ /* 0x042ff0000004183c */
[C---:B------:R-:W-:Y:S01]  /*5ee0*/  HMMA.16816.F32.BF16 R28, R176.reuse, R230, R28 ;  /* 0x000000e6b01c723c */ /* 0x040fe2000004181c */
[----:B------:R-:W1:Y:S07]  /*5ef0*/  LDSM.16.MT88.4 R228, [R237+0x2800] ;  /* 0x00280000ede4783b */ /* 0x000e6e0000004200 */
[C---:B--2---:R-:W-:Y:S08]  /*5f00*/  HMMA.16816.F32.BF16 R40, R176.reuse, R224, R40 ;  /* 0x000000e0b028723c */ /* 0x044ff00000041828 */
[C---:B------:R-:W-:Y:S01]  /*5f10*/  HMMA.16816.F32.BF16 R32, R176.reuse, R226, R32 ;  /* 0x000000e2b020723c */ /* 0x040fe20000041820 */
[----:B------:R-:W2:Y:S07]  /*5f20*/  LDSM.16.MT88.4 R224, [R238+0x2800] ;  /* 0x00280000eee0783b */ /* 0x000eae0000004200 */
[C---:B---3--:R-:W-:Y:S08]  /*5f30*/  HMMA.16816.F32.BF16 R152, R176.reuse, R180, R152 ;  /* 0x000000b4b098723c */ /* 0x048ff00000041898 */
[C---:B------:R-:W-:Y:S01]  /*5f40*/  HMMA.16816.F32.BF16 R168, R176.reuse, R182, R168 ;  /* 0x000000b6b0a8723c */ /* 0x040fe200000418a8 */
[----:B------:R-:W3:Y:S07]  /*5f50*/  LDSM.16.MT88.4 R180, [R239+0x2800] ;  /* 0x00280000efb4783b */ /* 0x000eee0000004200 */
[C---:B-1----:R-:W-:Y:S08]  /*5f60*/  HMMA.16816.F32.BF16 R8, R176.reuse, R228, R8 ;  /* 0x000000e4b008723c */ /* 0x042ff00000041808 */
[C---:B------:R-:W-:Y:S01]  /*5f70*/  HMMA.16816.F32.BF16 R36, R176.reuse, R230, R36 ;  /* 0x000000e6b024723c */ /* 0x040fe20000041824 */
[----:B------:R-:W1:Y:S07]  /*5f80*/  LDSM.16.MT88.4 R228, [R239+0x4800] ;  /* 0x00480000efe4783b */ /* 0x000e6e0000004200 */
[C---:B--2---:R-:W-:Y:S08]  /*5f90*/  HMMA.16816.F32.BF16 R160, R176.reuse, R224, R160 ;  /* 0x000000e0b0a0723c */ /* 0x044ff000000418a0 */
[C---:B------:R-:W-:Y:S01]  /*5fa0*/  HMMA.16816.F32.BF16 R44, R176.reuse, R226, R44 ;  /* 0x000000e2b02c723c */ /* 0x040fe2000004182c */
[----:B------:R-:W2:Y:S07]  /*5fb0*/  LDSM.16.MT88.4 R224, [R237+0x4800] ;  /* 0x00480000ede0783b */ /* 0x000eae0000004200 */
[C---:B---3--:R-:W-:Y:S08]  /*5fc0*/  HMMA.16816.F32.BF16 R148, R176.reuse, R180, R148 ;  /* 0x000000b4b094723c */ /* 0x048ff00000041894 */
[----:B------:R-:W-:Y:S01]  /*5fd0*/  HMMA.16816.F32.BF16 R48, R176, R182, R48 ;  /* 0x000000b6b030723c */ /* 0x000fe20000041830 */
[----:B------:R-:W3:Y:S07]  /*5fe0*/  LDSM.16.MT88.4 R180, [R238+0x4800] ;  /* 0x00480000eeb4783b */ /* 0x000eee0000004200 */
[----:B------:R-:W-:Y:S08]  /*5ff0*/  HMMA.16816.F32.BF16 R8, R156, R4, R8 ;  /* 0x000000049c08723c */ /* 0x000ff00000041808 */
        /* <DEDUP_REMOVED lines=14> */
[----:B------:R-:W-:Y:S01]  /*60e0*/  HMMA.16816.F32.BF16 R56, R176, R226, R56 ;  /* 0x000000e2b038723c */ /* 0x000fe20000041838 */
[----:B------:R-:W2:Y:S07]  /*60f0*/  LDSM.16.MT88.4 R224, [R236+0x6800] ;  /* 0x00680000ece0783b */ /* 0x000eae0000004200 */
[C---:B---3--:R-:W-:Y:S08]  /*6100*/  HMMA.16816.F32.BF16 R152, R156.reuse, R180, R152 ;  /* 0x000000b49c98723c */ /* 0x048ff00000041898 */
[C---:B------:R-:W-:Y:S01]  /*6110*/  HMMA.16816.F32.BF16 R168, R156.reuse, R182, R168 ;  /* 0x000000b69ca8723c */ /* 0x040fe200000418a8 */
[----:B------:R-:W3:Y:S07]  /*6120*/  LDSM.16.MT88.4 R180, [R239+0x5000] ;  /* 0x00500000efb4783b */ /* 0x000eee0000004200 */
        /* <DEDUP_REMOVED lines=8> */
[----:B------:R-:W4:Y:S03]  /*61b0*/  LDSM.16.MT88.4 R176, [R236+0x1000] ;  /* 0x00100000ecb0783b */ /* 0x000f260000004200 */
[C---:B------:R-:W-:Y:S01]  /*61c0*/  HMMA.16816.F32.BF16 R36, R156.reuse, R6, R36 ;  /* 0x000000069c24723c */ /* 0x040fe20000041824 */
[----:B------:R-:W-:Y:S07]  /*61d0*/  LDSM.16.MT88.4 R4, [R236+0x7000] ;  /* 0x00700000ec04783b */ /* 0x000fee0000004200 */
[C---:B---3--:R-:W-:Y:S08]  /*61e0*/  HMMA.16816.F32.BF16 R192, R156.reuse, R180, R192 ;  /* 0x000000b49cc0723c */ /* 0x048ff000000418c0 */
[C---:B------:R-:W-:Y:S01]  /*61f0*/  HMMA.16816.F32.BF16 R196, R156.reuse, R182, R196 ;  /* 0x000000b69cc4723c */ /* 0x040fe200000418c4 */
[----:B------:R-:W-:Y:S07]  /*6200*/  LDSM.16.MT88.4 R180, [R237+0x7000] ;  /* 0x00700000edb4783b */ /* 0x000fee0000004200 */
[C---:B-1----:R-:W-:Y:S08]  /*6210*/  HMMA.16816.F32.BF16 R40, R156.reuse, R228, R40 ;  /* 0x000000e49c28723c */ /* 0x042ff00000041828 */
[C---:B------:R-:W-:Y:S01]  /*6220*/  HMMA.16816.F32.BF16 R32, R156.reuse, R230, R32 ;  /* 0x000000e69c20723c */ /* 0x040fe20000041820 */
[----:B------:R-:W1:Y:S07]  /*6230*/  LDSM.16.MT88.4 R228, [R238+0x3000] ;  /* 0x00300000eee4783b */ /* 0x000e6e0000004200 */
[C---:B--2---:R-:W-:Y:S08]  /*6240*/  HMMA.16816.F32.BF16 R60, R156.reuse, R224, R60 ;  /* 0x000000e09c3c723c */ /* 0x044ff0000004183c */
[C---:B------:R-:W-:Y:S01]  /*6250*/  HMMA.16816.F32.BF16 R28, R156.reuse, R226, R28 ;  /* 0x000000e29c1c723c */ /* 0x040fe2000004181c */
[----:B------:R-:W2:Y:S07]  /*6260*/  LDSM.16.MT88.4 R224, [R236+0x3000] ;  /* 0x00300000ece0783b */ /* 0x000eae0000004200 */
[C---:B----4-:R-:W-:Y:S08]  /*6270*/  HMMA.16816.F32.BF16 R24, R156.reuse, R176, R24 ;  /* 0x000000b09c18723c */ /* 0x050ff00000041818 */
[C---:B------:R-:W-:Y:S01]  /*6280*/  HMMA.16816.F32.BF16 R12, R156.reuse, R178, R12 ;  /* 0x000000b29c0c723c */ /* 0x040fe2000004180c */
[----:B------:R-:W3:Y:S07]  /*6290*/  LDSM.16.MT88.4 R176, [R237+0x5000] ;  /* 0x00500000edb0783b */ /* 0x000eee0000004200 */
[C---:B------:R-:W-:Y:S08]  /*62a0*/  HMMA.16816.F32.BF16 R208, R156.reuse, R164, R208 ;  /* 0x000000a49cd0723c */ /* 0x040ff000000418d0 */
        /* <DEDUP_REMOVED lines=9> */
[C---:B------:R-:W-:Y:S01]  /*6340*/  HMMA.16816.F32.BF16 R212, R156.reuse, R166, R212 ;  /* 0x000000a69cd4723c */ /* 0x040fe200000418d4 */
[----:B------:R-:W4:Y:S07]  /*6350*/  LDSM.16.MT88.4 R164, [R239+0x5800] ;  /* 0x00580000efa4783b */ /* 0x000f2e0000004200 */
[C---:B-1----:R-:W-:Y:S08]  /*6360*/  HMMA.16816.F32.BF16 R216, R156.reuse, R228, R216 ;  /* 0x000000e49cd8723c */ /* 0x042ff000000418d8 */
[C---:B------:R-:W-:Y:S08]  /*6370*/  HMMA.16816.F32.BF16 R220, R156.reuse, R230, R220 ;  /* 0x000000e69cdc723c */ /* 0x040ff000000418dc */
[C---:B--2---:R-:W-:Y:S08]  /*6380*/  HMMA.16816.F32.BF16 R188, R156.reuse, R224, R188 ;  /* 0x000000e09cbc723c */ /* 0x044ff000000418bc */
[C---:B------:R-:W-:Y:S08]  /*6390*/  HMMA.16816.F32.BF16 R56, R156.reuse, R226, R56 ;  /* 0x000000e29c38723c */ /* 0x040ff00000041838 */
[C---:B------:R-:W-:Y:S08]  /*63a0*/  HMMA.16816.F32.BF16 R72, R156.reuse, R180, R72 ;  /* 0x000000b49c48723c */ /* 0x040ff00000041848 */
[C---:B------:R-:W-:Y:S01]  /*63b0*/  HMMA.16816.F32.BF16 R64, R156.reuse, R182, R64 ;  /* 0x000000b69c40723c */ /* 0x040fe20000041840 */
[----:B------:R-:W1:Y:S07]  /*63c0*/  LDSM.16.MT88.4 R180, [R239+0x3800] ;  /* 0x00380000efb4783b */ /* 0x000e6e0000004200 */
[C---:B---3--:R-:W-:Y:S08]  /*63d0*/  HMMA.16816.F32.BF16 R172, R156.reuse, R176, R172 ;  /* 0x000000b09cac723c */ /* 0x048ff000000418ac */
[C---:B------:R-:W-:Y:S01]  /*63e0*/  HMMA.16816.F32.BF16 R184, R156.reuse, R178, R184 ;  /* 0x000000b29cb8723c */ /* 0x040fe200000418b8 */
[----:B------:R-:W2:Y:S07]  /*63f0*/  LDSM.16.MT88.4 R176, [R239+0x1800] ;  /* 0x00180000efb0783b */ /* 0x000eae0000004200 */
[C---:B------:R-:W-:Y:S08]  /*6400*/  HMMA.16816.F32.BF16 R144, R156.reuse, R4, R144 ;  /* 0x000000049c90723c */ /* 0x040ff00000041890 */
[----:B------:R-:W-:Y:S01]  /*6410*/  HMMA.16816.F32.BF16 R68, R156, R6, R68 ;  /* 0x000000069c44723c */ /* 0x000fe20000041844 */
[----:B------:R-:W3:Y:S04]  /*6420*/  LDSM.16.MT88.4 R156, [R239+0x7800] ;  /* 0x00780000ef9c783b */ /* 0x000ee80000004200 */
[----:B------:R-:W5:Y:S03]  /*6430*/  LDSM.16.MT88.4 R4, [R238+0x1800] ;  /* 0x00180000ee04783b */ /* 0x000f660000004200 */
[C---:B----4-:R-:W-:Y:S08]  /*6440*/  HMMA.16816.F32.BF16 R192, R20.reuse, R164, R192 ;  /* 0x000000a414c0723c */ /* 0x050ff000000418c0 */
[C---:B-1----:R-:W-:Y:S08]  /*6450*/  HMMA.16816.F32.BF16 R148, R20.reuse, R180, R148 ;  /* 0x000000b41494723c */ /* 0x042ff00000041894 */
[C---:B------:R-:W-:Y:S01]  /*6460*/  HMMA.16816.F32.BF16 R48, R20.reuse, R182, R48 ;  /* 0x000000b61430723c */ /* 0x040fe20000041830 */
[----:B------:R-:W1:Y:S07]  /*6470*/  LDSM.16.MT88.4 R180, [R238+0x3800] ;  /* 0x00380000eeb4783b */ /* 0x000e6e0000004200 */
[C---:B--2---:R-:W-:Y:S08]  /*6480*/  HMMA.16816.F32.BF16 R152, R20.reuse, R176, R152 ;  /* 0x000000b01498723c */ /* 0x044ff00000041898 */
[C---:B------:R-:W-:Y:S01]  /*6490*/  HMMA.16816.F32.BF16 R168, R20.reuse, R178, R168 ;  /* 0x000000b214a8723c */ /* 0x040fe200000418a8 */
[----:B------:R-:W-:Y:S07]  /*64a0*/  LDSM.16.MT88.4 R176, [R237+0x1800] ;  /* 0x00180000edb0783b */ /* 0x000fee0000004200 */
[C---:B------:R-:W-:Y:S01]  /*64b0*/  HMMA.16816.F32.BF16 R196, R20.reuse, R166, R196 ;  /* 0x000000a614c4723c */ /* 0x040fe200000418c4 */
[----:B------:R-:W2:Y:S07]  /*64c0*/  LDSM.16.MT88.4 R164, [R238+0x5800] ;  /* 0x00580000eea4783b */ /* 0x000eae0000004200 */
[C---:B---3--:R-:W-:Y:S08]  /*64d0*/  HMMA.16816.F32.BF16 R188, R20.reuse, R156, R188 ;  /* 0x0000009c14bc723c */ /* 0x048ff000000418bc */
[C---:B------:R-:W-:Y:S01]  /*64e0*/  HMMA.16816.F32.BF16 R56, R20.reuse, R158, R56 ;  /* 0x0000009e1438723c */ /* 0x040fe20000041838 */
[----:B------:R-:W3:Y:S07]  /*64f0*/  LDSM.16.MT88.4 R156, [R238+0x7800] ;  /* 0x00780000ee9c783b */ /* 0x000eee0000004200 */
[C---:B-----5:R-:W-:Y:S08]  /*6500*/  HMMA.16816.F32.BF16 R60, R20.reuse, R4, R60 ;  /* 0x00000004143c723c */ /* 0x060ff0000004183c */
[C---:B------:R-:W-:Y:S01]  /*6510*/  HMMA.16816.F32.BF16 R28, R20.reuse, R6, R28 ;  /* 0x00000006141c723c */ /* 0x040fe2000004181c */
[----:B------:R-:W4:Y:S07]  /*6520*/  LDSM.16.MT88.4 R4, [R237+0x5800] ;  /* 0x00580000ed04783b */ /* 0x000f2e0000004200 */
[C---:B-1----:R-:W-:Y:S08]  /*6530*/  HMMA.16816.F32.BF16 R160, R20.reuse, R180, R160 ;  /* 0x000000b414a0723c */ /* 0x042ff000000418a0 */
[C---:B------:R-:W-:Y:S01]  /*6540*/  HMMA.16816.F32.BF16 R44, R20.reuse, R182, R44 ;  /* 0x000000b6142c723c */ /* 0x040fe2000004182c */
[----:B------:R-:W-:Y:S07]  /*6550*/  LDSM.16.MT88.4 R180, [R236+0x3800] ;  /* 0x00380000ecb4783b */ /* 0x000fee0000004200 */
[C---:B--2---:R-:W-:Y:S08]  /*6560*/  HMMA.16816.F32.BF16 R208, R20.reuse, R164, R208 ;  /* 0x000000a414d0723c */ /* 0x044ff000000418d0 */
[C---:B------:R-:W-:Y:S01]  /*6570*/  HMMA.16816.F32.BF16 R212, R20.reuse, R166, R212 ;  /* 0x000000a614d4723c */ /* 0x040fe200000418d4 */
[----:B------:R-:W1:Y:S07]  /*6580*/  LDSM.16.MT88.4 R164, [R237+0x7800] ;  /* 0x00780000eda4783b */ /* 0x000e6e0000004200 */
[C---:B---3--:R-:W-:Y:S08]  /*6590*/  HMMA.16816.F32.BF16 R172, R20.reuse, R156, R172 ;  /* 0x0000009c14ac723c */ /* 0x048ff000000418ac */
[C---:B------:R-:W-:Y:S01]  /*65a0*/  HMMA.16816.F32.BF16 R184, R20.reuse, R158, R184 ;  /* 0x0000009e14b8723c */ /* 0x040fe200000418b8 */
[----:B------:R-:W2:Y:S07]  /*65b0*/  LDSM.16.MT88.4 R156, [R236+0x1800] ;  /* 0x00180000ec9c783b */ /* 0x000eae0000004200 */
[C---:B------:R-:W-:Y:S08]  /*65c0*/  HMMA.16816.F32.BF16 R40, R20.reuse, R176, R40 ;  /* 0x000000b01428723c */ /* 0x040ff00000041828 */
[C---:B------:R-:W-:Y:S01]  /*65d0*/  HMMA.16816.F32.BF16 R32, R20.reuse, R178, R32 ;  /* 0x000000b21420723c */ /* 0x040fe20000041820 */
[----:B------:R-:W3:Y:S07]  /*65e0*/  LDSM.16.MT88.4 R176, [R236+0x5800] ;  /* 0x00580000ecb0783b */ /* 0x000eee0000004200 */
[C---:B------:R-:W-:Y:S08]  /*65f0*/  HMMA.16816.F32.BF16 R8, R20.reuse, R16, R8 ;  /* 0x000000101408723c */ /* 0x040ff00000041808 */
[C---:B------:R-:W-:Y:S01]  /*6600*/  HMMA.16816.F32.BF16 R36, R20.reuse, R18, R36 ;  /* 0x000000121424723c */ /* 0x040fe20000041824 */
[----:B------:R-:W5:Y:S07]  /*6610*/  LDSM.16.MT88.4 R16, [R236+0x7800] ;  /* 0x00780000ec10783b */ /* 0x000f6e0000004200 */
[----:B----4-:R-:W-:Y:S01]  /*6620*/  HMMA.16816.F32.BF16 R200, R20, R4, R200 ;  /* 0x0000000414c8723c */ /* 0x010fe200000418c8 */
[----:B------:R-:W-:-:S05]  /*6630*/  VIADD R5, R246, 0xffffffff ;  /* 0xfffffffff6057836 */ /* 0x000fca0000000000 */
[C---:B------:R-:W-:Y:S01]  /*6640*/  ISETP.GE.AND P3, PT, R232.reuse, R5, PT ;  /* 0x00000005e800720c */ /* 0x040fe20003f66270 */
[----:B------:R-:W-:Y:S01]  /*6650*/  VIADD R232, R232, 0x1 ;  /* 0x00000001e8e87836 */ /* 0x000fe20000000000 */
[----:B------:R-:W-:Y:S01]  /*6660*/  HMMA.16816.F32.BF16 R204, R20, R6, R204 ;  /* 0x0000000614cc723c */ /* 0x000fe200000418cc */
[----:B------:R-:W-:-:S07]  /*6670*/  @!P1 IMAD.MOV.U32 R7, RZ, RZ, 0x1 ;  /* 0x00000001ff079424 */ /* 0x000fce00078e00ff */
[----:B-1----:R-:W-:Y:S03]  /*6680*/  HMMA.16816.F32.BF16 R72, R20, R164, R72 ;  /* 0x000000a41448723c */ /* 0x002fe60000041848 */
[----:B------:R-:W-:-:S04]  /*6690*/  @!P3 IMAD.U32 R5, R234, -0x80000000, RZ ;  /* 0x80000000ea05b824 */ /* 0x000fc800078e00ff */
[----:B------:R4:W1:Y:S01]  /*66a0*/  @!P3 SYNCS.PHASECHK.TRANS64.TRYWAIT P0, [R0+URZ], R5 ;  /* 0x000000050000b5a7 */ /* 0x00086200080011ff */
[C---:B------:R-:W-:Y:S08]  /*66b0*/  HMMA.16816.F32.BF16 R64, R20.reuse, R166, R64 ;  /* 0x000000a61440723c */ /* 0x040ff00000041840 */
[----:B--2---:R-:W-:Y:S01]  /*66c0*/  HMMA.16816.F32.BF16 R24, R20, R156, R24 ;  /* 0x0000009c1418723c */ /* 0x004fe20000041818 */
[----:B------:R4:W-:Y:S01]  /*66d0*/  @!P1 SYNCS.ARRIVE.TRANS64.ART0 RZ, [R0+URZ+0x18], R7 ;  /* 0x0000180700ff99a7 */ /* 0x0009e200085000ff */
[----:B------:R-:W-:-:S06]  /*66e0*/  ISETP.NE.AND P1, PT, R241, RZ, PT ;  /* 0x000000fff100720c */ /* 0x000fcc0003f25270 */
[C---:B------:R-:W-:Y:S08]  /*66f0*/  HMMA.16816.F32.BF16 R12, R20.reuse, R158, R12 ;  /* 0x0000009e140c723c */ /* 0x040ff0000004180c */
[C---:B------:R-:W-:Y:S08]  /*6700*/  HMMA.16816.F32.BF16 R140, R20.reuse, R180, R140 ;  /* 0x000000b4148c723c */ /* 0x040ff0000004188c */
[C---:B------:R-:W-:Y:S08]  /*6710*/  HMMA.16816.F32.BF16 R52, R20.reuse, R182, R52 ;  /* 0x000000b61434723c */ /* 0x040ff00000041834 */
[C---:B---3--:R-:W-:Y:S08]  /*6720*/  HMMA.16816.F32.BF16 R216, R20.reuse, R176, R216 ;  /* 0x000000b014d8723c */ /* 0x048ff000000418d8 */
[C---:B------:R-:W-:Y:S08]  /*6730*/  HMMA.16816.F32.BF16 R220, R20.reuse, R178, R220 ;  /* 0x000000b214dc723c */ /* 0x040ff000000418dc */
[C---:B-----5:R-:W-:Y:S08]  /*6740*/  HMMA.16816.F32.BF16 R144, R20.reuse, R16, R144 ;  /* 0x000000101490723c */ /* 0x060ff00000041890 */
[----:B------:R-:W-:Y:S01]  /*6750*/  HMMA.16816.F32.BF16 R68, R20, R18, R68 ;  /* 0x000000121444723c */ /* 0x000fe20000041844 */
[----:B------:R-:W-:-:S04]  /*6760*/  NOP ;  /* 0x0000000000007918 */ /* 0x000fc80000000000 */
[----:B-1--4-:R-:W-:-:S15]  /*6770*/  @P1 BRA `(.L_x_71) ;  /* 0xffffffc800301947 */ /* 0x012fde000383ffff */
.L_x_44:
[----:B------:R-:W-:Y:S01]  /*6780*/  SHF.R.U32.HI R2, RZ, 0x1, R3 ;  /* 0x00000001ff027819 */ /* 0x000fe20000011603 */
[C---:B------:R-:W-:Y:S01]  /*6790*/  IMAD.SHL.U32 R5, R3.reuse, 0x20, RZ ;  /* 0x0000002003057824 */ /* 0x040fe200078e00ff */
[----:B-1----:R-:W1:Y:S01]  /*67a0*/  S2R R91, SR_CTAID.Y ;  /* 0x00000000005b7919 */ /* 0x002e620000002600 */
[C---:B------:R-:W-:Y:S01]  /*67b0*/  ISETP.GE.U32.AND P0, PT, R3.reuse, 0x10, PT ;  /* 0x000000100300780c */ /* 0x040fe20003f06070 */
[----:B------:R-:W-:Y:S01]  /*67c0*/  BSSY.RECONVERGENT B0, `(.L_x_72) ;  /* 0x0000080000007945 */ /* 0x000fe20003800200 */
[----:B------:R-:W-:Y:S01]  /*67d0*/  IMAD R4, R3, 0x40, R2 ;  /* 0x0000004003047824 */ /* 0x000fe200078e0202 */
[----:B------:R-:W-:Y:S01]  /*67e0*/  LOP3.LUT R2, R5, 0x1e0, RZ, 0xc0, !PT ;  /* 0x000001e005027812 */ /* 0x000fe200078ec0ff */
[----:B------:R-:W-:Y:S01]  /*67f0*/  IMAD.MOV.U32 R16, RZ, RZ, R40 ;  /* 0x000000ffff107224 */ /* 0x000fe200078e0028 */
[----:B------:R-:W-:Y:S01]  /*6800*/  F2FP.BF16.F32.PACK_AB R19, R35, R34 ;  /* 0x000000222313723e */ /* 0x000fe200000010ff */
[----:B------:R-:W-:Y:S01]  /*6810*/  IMAD.MOV.U32 R89, RZ, RZ, R41 ;  /* 0x000000ffff597224 */ /* 0x000fe200078e0029 */
[----:B------:R-:W-:Y:S01]  /*6820*/  LOP3.LUT R17, R4, 0x3c8, RZ, 0xc0, !PT ;  /* 0x000003c804117812 */ /* 0x000fe200078ec0ff */
[----:B------:R-:W-:Y:S01]  /*6830*/  IMAD.MOV.U32 R18, RZ, RZ, R32 ;  /* 0x000000ffff127224 */ /* 0x000fe200078e0020 */
[----:B--2---:R-:W-:Y:S01]  /*6840*/  F2FP.BF16.F32.PACK_AB R7, R171, R170 ;  /* 0x000000aaab07723e */ /* 0x004fe200000010ff */
[----:B------:R-:W-:Y:S01]  /*6850*/  IMAD.MOV.U32 R87, RZ, RZ, R33 ;  /* 0x000000ffff577224 */ /* 0x000fe200078e0021 */
[----:B------:R-:W-:Y:S01]  /*6860*/  F2FP.BF16.F32.PACK_AB R5, R155, R154 ;  /* 0x0000009a9b05723e */ /* 0x000fe200000010ff */
[----:B------:R-:W-:-:S02]  /*6870*/  IMAD.IADD R17, R17, 0x1, -R2 ;  /* 0x0000000111117824 */ /* 0x000fc400078e0a02 */
[----:B------:R-:W-:Y:S02]  /*6880*/  IMAD.MOV.U32 R84, RZ, RZ, R60 ;  /* 0x000000ffff547224 */ /* 0x000fe400078e003c */
[----:B------:R-:W-:Y:S01]  /*6890*/  IMAD.MOV.U32 R85, RZ, RZ, R61 ;  /* 0x000000ffff557224 */ /* 0x000fe200078e003d */
[----:B------:R-:W-:Y:S01]  /*68a0*/  IADD3 R2, PT, PT, R0, R17, R17 ;  /* 0x0000001100027210 */ /* 0x000fe20007ffe011 */
[----:B------:R-:W-:Y:S01]  /*68b0*/  IMAD.MOV.U32 R80, RZ, RZ, R24 ;  /* 0x000000ffff507224 */ /* 0x000fe200078e0018 */
[----:B------:R-:W-:Y:S01]  /*68c0*/  F2FP.BF16.F32.PACK_AB R17, R43, R42 ;  /* 0x0000002a2b11723e */ /* 0x000fe200000010ff */
[----:B------:R-:W-:Y:S02]  /*68d0*/  IMAD.MOV.U32 R81, RZ, RZ, R25 ;  /* 0x000000ffff517224 */ /* 0x000fe400078e0019 */
[C---:B------:R-:W-:Y:S02]  /*68e0*/  VIADD R4, R2.reuse, 0x80 ;  /* 0x0000008002047836 */ /* 0x040fe40000000000 */
[----:B------:R-:W-:-:S02]  /*68f0*/  VIADD R20, R2, 0xa0 ;  /* 0x000000a002147836 */ /* 0x000fc40000000000 */
[----:B------:R-:W-:Y:S01]  /*6900*/  IMAD.MOV.U32 R82, RZ, RZ, R28 ;  /* 0x000000ffff527224 */ /* 0x000fe200078e001c */
[----:B------:R-:W-:Y:S01]  /*6910*/  SHF.R.U32.HI R21, RZ, 0x3, R4 ;  /* 0x00000003ff157819 */ /* 0x000fe20000011604 */
[----:B------:R-:W-:Y:S01]  /*6920*/  IMAD.MOV.U32 R83, RZ, RZ, R29 ;  /* 0x000000ffff537224 */ /* 0x000fe200078e001d */
[----:B------:R-:W-:Y:S01]  /*6930*/  SHF.R.U32.HI R23, RZ, 0x3, R20 ;  /* 0x00000003ff177819 */ /* 0x000fe20000011614 */
[----:B------:R-:W-:Y:S01]  /*6940*/  IMAD.MOV.U32 R78, RZ, RZ, R12 ;  /* 0x000000ffff4e7224 */ /* 0x000fe200078e000c */
[----:B------:R-:W-:Y:S01]  /*6950*/  LOP3.LUT R2, R4, 0x30, R21, 0x78, !PT ;  /* 0x0000003004027812 */ /* 0x000fe200078e7815 */
[----:B------:R-:W-:Y:S01]  /*6960*/  IMAD.MOV.U32 R79, RZ, RZ, R13 ;  /* 0x000000ffff4f7224 */ /* 0x000fe200078e000d */
[----:B------:R-:W2:Y:S01]  /*6970*/  S2R R4, SR_CTAID.X ;  /* 0x0000000000047919 */ /* 0x000ea20000002500 */
[----:B------:R-:W-:Y:S01]  /*6980*/  LOP3.LUT R20, R20, 0x30, R23, 0x78, !PT ;  /* 0x0000003014147812 */ /* 0x000fe200078e7817 */
[----:B------:R-:W-:Y:S02]  /*6990*/  IMAD.MOV.U32 R76, RZ, RZ, R48 ;  /* 0x000000ffff4c7224 */ /* 0x000fe400078e0030 */
[----:B------:R-:W-:-:S02]  /*69a0*/  IMAD.MOV.U32 R77, RZ, RZ, R49 ;  /* 0x000000ffff4d7224 */ /* 0x000fc400078e0031 */
[----:B------:R-:W-:Y:S02]  /*69b0*/  IMAD.MOV.U32 R60, RZ, RZ, R8 ;  /* 0x000000ffff3c7224 */ /* 0x000fe400078e0008 */
[----:B------:R-:W-:Y:S02]  /*69c0*/  IMAD.MOV.U32 R61, RZ, RZ, R9 ;  /* 0x000000ffff3d7224 */ /* 0x000fe400078e0009 */
[----:B------:R-:W-:Y:S02]  /*69d0*/  IMAD.MOV.U32 R42, RZ, RZ, R36 ;  /* 0x000000ffff2a7224 */ /* 0x000fe400078e0024 */
[----:B------:R-:W-:Y:S02]  /*69e0*/  IMAD.MOV.U32 R43, RZ, RZ, R37 ;  /* 0x000000ffff2b7224 */ /* 0x000fe400078e0025 */
[----:B------:R-:W-:Y:S02]  /*69f0*/  IMAD.MOV.U32 R40, RZ, RZ, R196 ;  /* 0x000000ffff287224 */ /* 0x000fe400078e00c4 */
[----:B------:R-:W-:-:S02]  /*6a00*/  IMAD.MOV.U32 R41, RZ, RZ, R197 ;  /* 0x000000ffff297224 */ /* 0x000fc400078e00c5 */
[----:B------:R-:W-:Y:S02]  /*6a10*/  IMAD.MOV.U32 R34, RZ, RZ, R204 ;  /* 0x000000ffff227224 */ /* 0x000fe400078e00cc */
[----:B------:R-:W-:Y:S02]  /*6a20*/  IMAD.MOV.U32 R35, RZ, RZ, R205 ;  /* 0x000000ffff237224 */ /* 0x000fe400078e00cd */
[----:B------:R-:W-:Y:S02]  /*6a30*/  IMAD.MOV.U32 R32, RZ, RZ, R212 ;  /* 0x000000ffff207224 */ /* 0x000fe400078e00d4 */
[----:B------:R-:W-:Y:S02]  /*6a40*/  IMAD.MOV.U32 R33, RZ, RZ, R213 ;  /* 0x000000ffff217224 */ /* 0x000fe400078e00d5 */
[----:B------:R-:W-:Y:S02]  /*6a50*/  IMAD.MOV.U32 R24, RZ, RZ, R220 ;  /* 0x000000ffff187224 */ /* 0x000fe400078e00dc */
[----:B------:R-:W-:Y:S01]  /*6a60*/  IMAD.MOV.U32 R25, RZ, RZ, R221 ;  /* 0x000000ffff197224 */ /* 0x000fe200078e00dd */
[----:B-1----:R-:W-:Y:S06]  /*6a70*/  @P0 BRA `(.L_x_73) ;  /* 0x0000000400500947 */ /* 0x002fec0003800000 */
[----:B--2---:R-:W-:Y:S01]  /*6a80*/  IMAD R4, R4, 0x4, R91 ;  /* 0x0000000404047824 */ /* 0x004fe200078e025b */
[----:B------:R-:W1:Y:S01]  /*6a90*/  LDCU.128 UR8, c[0x0][0x580] ;  /* 0x0000b000ff0877ac */ /* 0x000e620008000c00 */
[----:B------:R-:W-:Y:S01]  /*6aa0*/  IMAD.SHL.U32 R247, R247, 0x10, RZ ;  /* 0x00000010f7f77824 */ /* 0x000fe200078e00ff */
[----:B------:R-:W-:Y:S01]  /*6ab0*/  FSETP.NE.AND P0, PT, R242, RZ, PT ;  /* 0x000000fff200720b */ /* 0x000fe20003f05000 */
[----:B------:R-:W-:Y:S01]  /*6ac0*/  IMAD.SHL.U32 R4, R4, 0x4, RZ ;  /* 0x0000000404047824 */ /* 0x000fe200078e00ff */
[----:B------:R-:W-:Y:S01]  /*6ad0*/  SHF.R.U32.HI R9, RZ, 0x2, R3 ;  /* 0x00000002ff097819 */ /* 0x000fe20000011603 */
[----:B------:R-:W-:-:S03]  /*6ae0*/  IMAD.MOV.U32 R6, RZ, RZ, 0x3f800000 ;  /* 0x3f800000ff067424 */ /* 0x000fc600078e00ff */
[----:B------:R-:W-:Y:S02]  /*6af0*/  IADD3 R9, P1, P3, R247, R4, R9 ;  /* 0x00000004f7097210 */ /* 0x000fe40007b3e009 */
[----:B------:R-:W-:Y:S02]  /*6b00*/  SHF.R.S32.HI R247, RZ, 0x1f, R247 ;  /* 0x0000001ffff77819 */ /* 0x000fe400000114f7 */
[----:B------:R-:W-:Y:S01]  /*6b10*/  SHF.R.S32.HI R4, RZ, 0x1f, R4 ;  /* 0x0000001fff047819 */ /* 0x000fe20000011404 */
[----:B------:R-:W-:Y:S02]  /*6b20*/  IMAD.SHL.U32 R12, R9, 0x4, RZ ;  /* 0x00000004090c7824 */ /* 0x000fe400078e00ff */
[----:B------:R-:W2:Y:S01]  /*6b30*/  @P0 MUFU.RCP R6, R242 ;  /* 0x000000f200060308 */ /* 0x000ea20000001000 */
[----:B------:R-:W-:Y:S02]  /*6b40*/  IADD3.X R4, PT, PT, R247, R4, RZ, P1, P3 ;  /* 0x00000004f7047210 */ /* 0x000fe40000fe64ff */
[----:B-1----:R-:W-:-:S02]  /*6b50*/  IADD3 R8, P0, PT, R12, UR10, RZ ;  /* 0x0000000a0c087c10 */ /* 0x002fc4000ff1e0ff */
[----:B------:R-:W-:Y:S02]  /*6b60*/  SHF.L.U64.HI R4, R9, 0x2, R4 ;  /* 0x0000000209047819 */ /* 0x000fe40000010204 */
[----:B------:R-:W-:Y:S02]  /*6b70*/  IADD3 R12, P1, PT, R12, UR8, RZ ;  /* 0x000000080c0c7c10 */ /* 0x000fe4000ff3e0ff */
[C---:B------:R-:W-:Y:S02]  /*6b80*/  IADD3.X R9, PT, PT, R4.reuse, UR11, RZ, P0, !PT ;  /* 0x0000000b04097c10 */ /* 0x040fe400087fe4ff */
[----:B------:R-:W-:-:S03]  /*6b90*/  IADD3.X R13, PT, PT, R4, UR9, RZ, P1, !PT ;  /* 0x00000009040d7c10 */ /* 0x000fc60008ffe4ff */
[----:B------:R1:W-:Y:S01]  /*6ba0*/  STG.E desc[UR6][R8.64], R243 ;  /* 0x000000f308007986 */ /* 0x0003e2000c101906 */
[----:B--2---:R-:W-:-:S03]  /*6bb0*/  FMUL R152, R6, R152 ;  /* 0x0000009806987220 */ /* 0x004fc60000400000 */
[----:B------:R1:W-:Y:S01]  /*6bc0*/  STG.E desc[UR6][R12.64], R242 ;  /* 0x000000f20c007986 */ /* 0x0003e2000c101906 */
[C---:B------:R-:W-:Y:S01]  /*6bd0*/  FMUL R153, R6.reuse, R153 ;  /* 0x0000009906997220 */ /* 0x040fe20000400000 */
        /* <DEDUP_REMOVED lines=61> */
[----:B-1----:R-:W-:-:S07]  /*6fb0*/  FMUL R69, R6, R69 ;  /* 0x0000004506457220 */ /* 0x002fce0000400000 */
.L_x_73:
[----:B------:R-:W-:Y:S05]  /*6fc0*/  BSYNC.RECONVERGENT B0 ;  /* 0x0000000000007941 */ /* 0x000fea0003800200 */
.L_x_72:
[----:B------:R1:W-:Y:S06]  /*6fd0*/  MEMBAR.ALL.CTA ;  /* 0x0000000000007992 */ /* 0x0003ec0000008000 */
[----:B-1----:R-:W1:Y:S01]  /*6fe0*/  FENCE.VIEW.ASYNC.S ;  /* 0x00000000000073c6 */ /* 0x002e620000000000 */
[----:B------:R-:W-:Y:S01]  /*6ff0*/  IMAD.MOV.U32 R3, RZ, RZ, RZ ;  /* 0x000000ffff037224 */ /* 0x000fe200078e00ff */
[----:B------:R-:W-:Y:S01]  /*7000*/  F2FP.BF16.F32.PACK_AB R6, R169, R168 ;  /* 0x000000a8a906723e */ /* 0x000fe200000010ff */
[----:B------:R-:W-:Y:S01]  /*7010*/  IMAD.MOV.U32 R21, RZ, RZ, RZ ;  /* 0x000000ffff157224 */ /* 0x000fe200078e00ff */
[----:B--2---:R-:W-:Y:S01]  /*7020*/  F2FP.BF16.F32.PACK_AB R4, R153, R152 ;  /* 0x000000989904723e */ /* 0x004fe200000010ff */
[----:B------:R-:W-:Y:S01]  /*7030*/  BSSY.RECONVERGENT B0, `(.L_x_74) ;  /* 0x000001d000007945 */ /* 0x000fe20003800200 */
[----:B------:R-:W-:-:S02]  /*7040*/  MOV R22, R2 ;  /* 0x0000000200167202 */ /* 0x000fc40000000f00 */
[----:B------:R-:W-:Y:S02]  /*7050*/  MOV R23, R20 ;  /* 0x0000001400177202 */ /* 0x000fe40000000f00 */
[----:B------:R-:W-:Y:S02]  /*7060*/  F2FP.BF16.F32.PACK_AB R18, R87, R18 ;  /* 0x000000125712723e */ /* 0x000fe400000010ff */
[----:B------:R-:W-:Y:S01]  /*7070*/  F2FP.BF16.F32.PACK_AB R16, R89, R16 ;  /* 0x000000105910723e */ /* 0x000fe200000010ff */
[----:B-1----:R-:W-:Y:S06]  /*7080*/  BAR.SYNC.DEFER_BLOCKING 0x0 ;  /* 0x0000000000007b1d */ /* 0x002fec0000010000 */
[----:B------:R1:W-:Y:S04]  /*7090*/  STSM.16.M88.4 [R22], R4 ;  /* 0x0000000416007844 */ /* 0x0003e80000000200 */
[----:B------:R1:W-:Y:S01]  /*70a0*/  STSM.16.M88.4 [R23], R16 ;  /* 0x0000001017007844 */ /* 0x0003e20000000200 */
[----:B------:R2:W-:Y:S06]  /*70b0*/  MEMBAR.ALL.CTA ;  /* 0x0000000000007992 */ /* 0x0005ec0000008000 */
[----:B--2---:R-:W2:Y:S02]  /*70c0*/  FENCE.VIEW.ASYNC.S ;  /* 0x00000000000073c6 */ /* 0x004ea40000000000 */
[----:B--2---:R-:W-:Y:S06]  /*70d0*/  BAR.SYNC.DEFER_BLOCKING 0x0 ;  /* 0x0000000000007b1d */ /* 0x004fec0000010000 */
[----:B------:R-:W-:Y:S05]  /*70e0*/  @P2 BRA `(.L_x_75) ;  /* 0x0000000000442947 */ /* 0x000fea0003800000 */
[----:B------:R-:W2:Y:S01]  /*70f0*/  LDCU.64 UR8, c[0x0][0x348] ;  /* 0x00006900ff0877ac */ /* 0x000ea20008000a00 */
[----:B------:R-:W-:Y:S01]  /*7100*/  R2UR UR20, R91 ;  /* 0x000000005b1472ca */ /* 0x000fe200000e0000 */
[----:B-1----:R-:W-:Y:S01]  /*7110*/  VIADD R4, R0, 0x80 ;  /* 0x0000008000047836 */ /* 0x002fe20000000000 */
[----:B------:R-:W-:Y:S01]  /*7120*/  PLOP3.LUT P1, PT, PT, PT, PT, 0x80, 0x8 ;  /* 0x000000000008781c */ /* 0x000fe20003f2f070 */
[----:B------:R-:W-:Y:S01]  /*7130*/  UMOV UR17, URZ ;  /* 0x000000ff00117c82 */ /* 0x000fe20008000000 */
[----:B------:R-:W-:Y:S01]  /*7140*/  UMOV UR18, URZ ;  /* 0x000000ff00127c82 */ /* 0x000fe20008000000 */
[----:B--2---:R-:W-:-:S04]  /*7150*/  UIADD3 UR8, UP0, UPT, UR8, 0x180, URZ ;  /* 0x0000018008087890 */ /* 0x004fc8000ff1e0ff */
[----:B------:R-:W-:-:S12]  /*7160*/  UIADD3.X UR9, UPT, UPT, URZ, UR9, URZ, UP0, !UPT ;  /* 0x00000009ff097290 */ /* 0x000fd800087fe4ff */
.L_x_76:
[----:B------:R-:W-:Y:S02]  /*7170*/  PLOP3.LUT P0, PT, P0, P1, PT, 0xf2, 0x2f ;  /* 0x00000000002f781c */ /* 0x000fe40000703e72 */
[----:B------:R-:W-:Y:S01]  /*7180*/  @P1 R2UR P0, UR16, R4 ;  /* 0x00000000041012ca */ /* 0x000fe20000000000 */
[----:B------:R-:W-:-:S07]  /*7190*/  UMOV UR19, UR12 ;  /* 0x0000000c00137c82 */ /* 0x000fce0008000000 */
[----:B------:R-:W-:Y:S02]  /*71a0*/  @P1 PLOP3.LUT P1, PT, P0, PT, PT, 0x80, 0x8 ;  /* 0x000000000008181c */ /* 0x000fe4000072f070 */
[----:B------:R-:W-:-:S03]  /*71b0*/  PLOP3.LUT P0, PT, PT, PT, PT, 0x80, 0x8 ;  /* 0x000000000008781c */ /* 0x000fc60003f0f070 */
[----:B------:R1:W-:Y:S08]  /*71c0*/  UTMASTG.4D [UR16], [UR8], desc[URZ] ;  /* 0x0000ff10080073b5 */ /* 0x0003f00008019000 */
[----:B-1----:R-:W-:Y:S05]  /*71d0*/  @P1 BRA.U.ANY `(.L_x_76) ;  /* 0xfffffffd00e41947 */ /* 0x002fea000393ffff */
[----:B------:R0:W-:Y:S01]  /*71e0*/  UTMACMDFLUSH ;  /* 0x00000000000079b7 */ /* 0x0001e20000000000 */
[----:B------:R-:W-:-:S04]  /*71f0*/  DEPBAR.LE SB0, 0x2 ;  /* 0x000080800000791a */ /* 0x000fc80000000000 */
.L_x_75:
[----:B------:R-:W-:Y:S05]  /*7200*/  BSYNC.RECONVERGENT B0 ;  /* 0x0000000000007941 */ /* 0x000fea0003800200 */
.L_x_74:
[----:B------:R-:W-:Y:S01]  /*7210*/  BAR.SYNC.DEFER_BLOCKING 0x0 ;  /* 0x0000000000007b1d */ /* 0x000fe20000010000 */
[C---:B-1----:R-:W-:Y:S01]  /*7220*/  IADD3 R4, P0, PT, R2.reuse, 0x400, RZ ;  /* 0x0000040002047810 */ /* 0x042fe20007f1e0ff */
[----:B------:R-:W-:Y:S01]  /*7230*/  VIADD R8, R2, 0x400 ;  /* 0x0000040002087836 */ /* 0x000fe20000000000 */
[C---:B------:R-:W-:Y:S01]  /*7240*/  IADD3 R6, P1, PT, R20.reuse, 0x400, RZ ;  /* 0x0000040014067810 */ /* 0x040fe20007f3e0ff */
[----:B------:R-:W-:Y:S01]  /*7250*/  VIADD R16, R20, 0x400 ;  /* 0x0000040014107836 */ /* 0x000fe20000000000 */
[----:B------:R-:W-:Y:S01]  /*7260*/  F2FP.BF16.F32.PACK_AB R31, R31, R30 ;  /* 0x0000001e1f1f723e */ /* 0x000fe200000010ff */
[----:B------:R-:W-:Y:S01]  /*7270*/  IMAD.X R5, RZ, RZ, RZ, P0 ;  /* 0x000000ffff057224 */ /* 0x000fe200000e06ff */
[----:B------:R-:W-:Y:S01]  /*7280*/  F2FP.BF16.F32.PACK_AB R29, R63, R62 ;  /* 0x0000003e3f1d723e */ /* 0x000fe200000010ff */
[----:B------:R-:W-:Y:S01]  /*7290*/  IMAD.X R7, RZ, RZ, RZ, P1 ;  /* 0x000000ffff077224 */ /* 0x000fe200008e06ff */
[----:B------:R-:W-:Y:S01]  /*72a0*/  F2FP.BF16.F32.PACK_AB R15, R15, R14 ;  /* 0x0000000e0f0f723e */ /* 0x000fe200000010ff */
[----:B------:R-:W-:Y:S01]  /*72b0*/  BSSY.RECONVERGENT B0, `(.L_x_77) ;  /* 0x000001f000007945 */ /* 0x000fe20003800200 */
[----:B------:R-:W-:-:S02]  /*72c0*/  MOV R4, R4 ;  /* 0x0000000400047202 */ /* 0x000fc40000000f00 */
[----:B------:R-:W-:Y:S02]  /*72d0*/  F2FP.BF16.F32.PACK_AB R28, R85, R84 ;  /* 0x00000054551c723e */ /* 0x000fe400000010ff */
[----:B------:R-:W-:Y:S02]  /*72e0*/  F2FP.BF16.F32.PACK_AB R30, R83, R82 ;  /* 0x00000052531e723e */ /* 0x000fe400000010ff */
[----:B------:R-:W-:Y:S02]  /*72f0*/  F2FP.BF16.F32.PACK_AB R13, R27, R26 ;  /* 0x0000001a1b0d723e */ /* 0x000fe400000010ff */
[----:B------:R-:W-:Y:S02]  /*7300*/  MOV R6, R6 ;  /* 0x0000000600067202 */ /* 0x000fe40000000f00 */
[----:B------:R-:W-:Y:S02]  /*7310*/  F2FP.BF16.F32.PACK_AB R12, R81, R80 ;  /* 0x00000050510c723e */ /* 0x000fe400000010ff */
[----:B------:R-:W-:Y:S01]  /*7320*/  F2FP.BF16.F32.PACK_AB R14, R79, R78 ;  /* 0x0000004e4f0e723e */ /* 0x000fe200000010ff */
        /* <DEDUP_REMOVED lines=10> */
[----:B------:R-:W-:Y:S01]  /*73d0*/  UMOV UR17, 0x20 ;  /* 0x0000002000117882 */ /* 0x000fe20000000000 */
[----:B------:R-:W-:Y:S01]  /*73e0*/  UMOV UR18, URZ ;  /* 0x000000ff00127c82 */ /* 0x000fe20008000000 */
[----:B--2---:R-:W-:-:S04]  /*73f0*/  UIADD3 UR8, UP0, UPT, UR8, 0x180, URZ ;  /* 0x0000018008087890 */ /* 0x004fc8000ff1e0ff */
[----:B------:R-:W-:-:S12]  /*7400*/  UIADD3.X UR9, UPT, UPT, URZ, UR9, URZ, UP0, !UPT ;  /* 0x00000009ff097290 */ /* 0x000fd800087fe4ff */
.L_x_79:
        /* <DEDUP_REMOVED lines=9> */
.L_x_78:
[----:B------:R-:W-:Y:S05]  /*74a0*/  BSYNC.RECONVERGENT B0 ;  /* 0x0000000000007941 */ /* 0x000fea0003800200 */
.L_x_77:
[----:B------:R-:W-:Y:S01]  /*74b0*/  BAR.SYNC.DEFER_BLOCKING 0x0 ;  /* 0x0000000000007b1d */ /* 0x000fe20000010000 */
[----:B-1----:R-:W-:Y:S02]  /*74c0*/  IADD3 R4, P0, PT, R2, 0x800, RZ ;  /* 0x0000080002047810 */ /* 0x002fe40007f1e0ff */
[----:B------:R-:W-:Y:S02]  /*74d0*/  IADD3 R6, P1, PT, R20, 0x800, RZ ;  /* 0x0000080014067810 */ /* 0x000fe40007f3e0ff */
        /* <DEDUP_REMOVED lines=27> */
.L_x_82:
        /* <DEDUP_REMOVED lines=9> */
.L_x_81:
[----:B------:R-:W-:Y:S05]  /*7720*/  BSYNC.RECONVERGENT B0 ;  /* 0x0000000000007941 */ /* 0x000fea0003800200 */
.L_x_80:
[----:B------:R-:W-:Y:S01]  /*7730*/  BAR.SYNC.DEFER_BLOCKING 0x0 ;  /* 0x0000000000007b1d */ /* 0x000fe20000010000 */
[----:B-1----:R-:W-:Y:S02]  /*7740*/  F2FP.BF16.F32.PACK_AB R4, R161, R160 ;  /* 0x000000a0a104723e */ /* 0x002fe400000010ff */
[----:B------:R-:W-:Y:S02]  /*7750*/  F2FP.BF16.F32.PACK_AB R5, R163, R162 ;  /* 0x000000a2a305723e */ /* 0x000fe400000010ff */
[----:B------:R-:W-:Y:S01]  /*7760*/  F2FP.BF16.F32.PACK_AB R6, R45, R44 ;  /* 0x0000002c2d06723e */ /* 0x000fe200000010ff */
[----:B------:R-:W-:Y:S01]  /*7770*/  BSSY.RECONVERGENT B0, `(.L_x_83) ;  /* 0x000001d000007945 */ /* 0x000fe20003800200 */
[----:B------:R-:W-:Y:S02]  /*7780*/  F2FP.BF16.F32.PACK_AB R7, R47, R46 ;  /* 0x0000002e2f07723e */ /* 0x000fe400000010ff */
[----:B------:R-:W-:Y:S02]  /*7790*/  F2FP.BF16.F32.PACK_AB R12, R141, R140 ;  /* 0x0000008c8d0c723e */ /* 0x000fe400000010ff */
[----:B------:R-:W-:-:S02]  /*77a0*/  F2FP.BF16.F32.PACK_AB R13, R143, R142 ;  /* 0x0000008e8f0d723e */ /* 0x000fc400000010ff */
        /* <DEDUP_REMOVED lines=16> */
.L_x_85:
        /* <DEDUP_REMOVED lines=9> */
.L_x_84:
[----:B------:R-:W-:Y:S05]  /*7940*/  BSYNC.RECONVERGENT B0 ;  /* 0x0000000000007941 */ /* 0x000fea0003800200 */
.L_x_83:
[----:B------:R-:W-:Y:S01]  /*7950*/  BAR.SYNC.DEFER_BLOCKING 0x0 ;  /* 0x0000000000007b1d */ /* 0x000fe20000010000 */
[----:B------:R-:W-:Y:S01]  /*7960*/  IMAD.MOV.U32 R9, RZ, RZ, RZ ;  /* 0x000000ffff097224 */ /* 0x000fe200078e00ff */
[----:B------:R-:W-:Y:S01]  /*7970*/  F2FP.BF16.F32.PACK_AB R199, R199, R198 ;  /* 0x000000c6c7c7723e */ /* 0x000fe200000010ff */
[----:B------:R-:W-:Y:S01]  /*7980*/  IMAD.MOV.U32 R17, RZ, RZ, RZ ;  /* 0x000000ffff117224 */ /* 0x000fe200078e00ff */
[----:B------:R-:W-:Y:S01]  /*7990*/  F2FP.BF16.F32.PACK_AB R197, R195, R194 ;  /* 0x000000c2c3c5723e */ /* 0x000fe200000010ff */
[----:B------:R-:W-:Y:S01]  /*79a0*/  VIADD R20, R20, 0x800 ;  /* 0x0000080014147836 */ /* 0x000fe20000000000 */
[----:B------:R-:W-:Y:S01]  /*79b0*/  F2FP.BF16.F32.PACK_AB R207, R207, R206 ;  /* 0x000000cecfcf723e */ /* 0x000fe200000010ff */
[----:B------:R-:W-:Y:S01]  /*79c0*/  BSSY.RECONVERGENT B0, `(.L_x_86) ;  /* 0x0000020000007945 */ /* 0x000fe20003800200 */
[----:B-1----:R-:W-:Y:S01]  /*79d0*/  MOV R12, R8 ;  /* 0x00000008000c7202 */ /* 0x002fe20000000f00 */
[----:B------:R-:W-:Y:S01]  /*79e0*/  VIADD R2, R2, 0x800 ;  /* 0x0000080002027836 */ /* 0x000fe20000000000 */
[----:B------:R-:W-:-:S02]  /*79f0*/  F2FP.BF16.F32.PACK_AB R196, R193, R192 ;  /* 0x000000c0c1c4723e */ /* 0x000fc400000010ff */
        /* <DEDUP_REMOVED lines=13> */
[----:B------:R-:W-:Y:S01]  /*7ad0*/  VIADD R4, R0, 0x480 ;  /* 0x0000048000047836 */ /* 0x000fe20000000000 */
[----:B------:R-:W-:Y:S01]  /*7ae0*/  PLOP3.LUT P1, PT, PT, PT, PT, 0x80, 0x8 ;  /* 0x000000000008781c */ /* 0x000fe20003f2f070 */
[----:B------:R-:W-:Y:S01]  /*7af0*/  UMOV UR17, 0x80 ;  /* 0x0000008000117882 */ /* 0x000fe20000000000 */
[----:B------:R-:W-:Y:S01]  /*7b00*/  UMOV UR18, URZ ;  /* 0x000000ff00127c82 */ /* 0x000fe20008000000 */
[----:B--2---:R-:W-:-:S04]  /*7b10*/  UIADD3 UR8, UP0, UPT, UR8, 0x180, URZ ;  /* 0x0000018008087890 */ /* 0x004fc8000ff1e0ff */
[----:B------:R-:W-:-:S12]  /*7b20*/  UIADD3.X UR9, UPT, UPT, URZ, UR9, URZ, UP0, !UPT ;  /* 0x00000009ff097290 */ /* 0x000fd800087fe4ff */
.L_x_88:
[----:B------:R-:W-:Y:S02]  /*7b30*/  PLOP3.LUT P0, PT, P0, P1, PT, 0xf2, 0x2f ;  /* 0x00000000002f781c */ /* 0x000fe40000703e72 */
[----:B------:R-:W-:Y:S01]  /*7b40*/  @P1 R2UR P0, UR16, R4 ;  /* 0x00000000041012ca */ /* 0x000fe20000000000 */
[----:B------:R-:W-:-:S07]  /*7b50*/  UMOV UR19, UR12 ;  /* 0x0000000c00137c82 */ /* 0x000fce0008000000 */
[----:B------:R-:W-:Y:S02]  /*7b60*/  @P1 PLOP3.LUT P1, PT, P0, PT, PT, 0x80, 0x8 ;  /* 0x000000000008181c */ /* 0x000fe4000072f070 */
[----:B------:R-:W-:-:S03]  /*7b70*/  PLOP3.LUT P0, PT, PT, PT, PT, 0x80, 0x8 ;  /* 0x000000000008781c */ /* 0x000fc60003f0f070 */
[----:B------:R2:W-:Y:S08]  /*7b80*/  UTMASTG.4D [UR16], [UR8], desc[URZ] ;  /* 0x0000ff10080073b5 */ /* 0x0005f00008019000 */
[----:B--2---:R-:W-:Y:S05]  /*7b90*/  @P1 BRA.U.ANY `(.L_x_88) ;  /* 0xfffffffd00e41947 */ /* 0x004fea000393ffff */
[----:B------:R0:W-:Y:S01]  /*7ba0*/  UTMACMDFLUSH ;  /* 0x00000000000079b7 */ /* 0x0001e20000000000 */
[----:B------:R-:W-:-:S04]  /*7bb0*/  DEPBAR.LE SB0, 0x2 ;  /* 0x000080800000791a */ /* 0x000fc80000000000 */
.L_x_87:
[----:B------:R-:W-:Y:S05]  /*7bc0*/  BSYNC.RECONVERGENT B0 ;  /* 0x0000000000007941 */ /* 0x000fea0003800200 */
.L_x_86:
[----:B------:R-:W-:Y:S01]  /*7bd0*/  BAR.SYNC.DEFER_BLOCKING 0x0 ;  /* 0x0000000000007b1d */ /* 0x000fe20000010000 */
[----:B------:R-:W-:Y:S01]  /*7be0*/  IMAD.MOV.U32 R3, RZ, RZ, RZ ;  /* 0x000000ffff037224 */ /* 0x000fe200078e00ff */
[----:B------:R-:W-:Y:S01]  /*7bf0*/  F2FP.BF16.F32.PACK_AB R215, R215, R214 ;  /* 0x000000d6d7d7723e */ /* 0x000fe200000010ff */
[----:B------:R-:W-:Y:S01]  /*7c00*/  IMAD.MOV.U32 R21, RZ, RZ, RZ ;  /* 0x000000ffff157224 */ /* 0x000fe200078e00ff */
[----:B------:R-:W-:Y:S02]  /*7c10*/  F2FP.BF16.F32.PACK_AB R213, R211, R210 ;  /* 0x000000d2d3d5723e */ /* 0x000fe400000010ff */
[----:B------:R-:W-:Y:S01]  /*7c20*/  F2FP.BF16.F32.PACK_AB R223, R223, R222 ;  /* 0x000000dedfdf723e */ /* 0x000fe200000010ff */
[----:B------:R-:W-:Y:S01]  /*7c30*/  BSSY.RECONVERGENT B0, `(.L_x_89) ;  /* 0x000001f000007945 */ /* 0x000fe20003800200 */
[----:B------:R-:W-:Y:S02]  /*7c40*/  MOV R2, R2 ;  /* 0x0000000200027202 */ /* 0x000fe40000000f00 */
        /* <DEDUP_REMOVED lines=9> */
[----:B---3--:R-:W3:Y:S02]  /*7ce0*/  FENCE.VIEW.ASYNC.S ;  /* 0x00000000000073c6 */ /* 0x008ee40000000000 */
[----:B---3--:R-:W-:Y:S06]  /*7cf0*/  BAR.SYNC.DEFER_BLOCKING 0x0 ;  /* 0x0000000000007b1d */ /* 0x008fec0000010000 */
[----:B------:R-:W-:Y:S05]  /*7d00*/  @P2 BRA `(.L_x_90) ;  /* 0x0000000000442947 */ /* 0x000fea0003800000 */
[----:B------:R-:W3:Y:S01]  /*7d10*/  LDCU.64 UR8, c[0x0][0x348] ;  /* 0x00006900ff0877ac */ /* 0x000ee20008000a00 */
[----:B------:R-:W-:Y:S01]  /*7d20*/  R2UR UR20, R91 ;  /* 0x000000005b1472ca */ /* 0x000fe200000e0000 */
[----:B--2---:R-:W-:Y:S01]  /*7d30*/  VIADD R2, R0, 0x880 ;  /* 0x0000088000027836 */ /* 0x004fe20000000000 */
[----:B------:R-:W-:Y:S01]  /*7d40*/  PLOP3.LUT P1, PT, PT, PT, PT, 0x80, 0x8 ;  /* 0x000000000008781c */ /* 0x000fe20003f2f070 */
[----:B------:R-:W-:Y:S01]  /*7d50*/  UMOV UR17, 0xa0 ;  /* 0x000000a000117882 */ /* 0x000fe20000000000 */
[----:B------:R-:W-:Y:S01]  /*7d60*/  UMOV UR18, URZ ;  /* 0x000000ff00127c82 */ /* 0x000fe20008000000 */
[----:B---3--:R-:W-:-:S04]  /*7d70*/  UIADD3 UR8, UP0, UPT, UR8, 0x180, URZ ;  /* 0x0000018008087890 */ /* 0x008fc8000ff1e0ff */
[----:B------:R-:W-:-:S12]  /*7d80*/  UIADD3.X UR9, UPT, UPT, URZ, UR9, URZ, UP0, !UPT ;  /* 0x00000009ff097290 */ /* 0x000fd800087fe4ff */
.L_x_91:
        /* <DEDUP_REMOVED lines=9> */
.L_x_90:
[----:B------:R-:W-:Y:S05]  /*7e20*/  BSYNC.RECONVERGENT B0 ;  /* 0x0000000000007941 */ /* 0x000fea0003800200 */
.L_x_89:
[----:B------:R-:W-:Y:S01]  /*7e30*/  BAR.SYNC.DEFER_BLOCKING 0x0 ;  /* 0x0000000000007b1d */ /* 0x000fe20000010000 */
[----:B------:R-:W-:Y:S02]  /*7e40*/  F2FP.BF16.F32.PACK_AB R4, R189, R188 ;  /* 0x000000bcbd04723e */ /* 0x000fe400000010ff */
        /* <DEDUP_REMOVED lines=11> */
[----:B----4-:R-:W4:Y:S02]  /*7f00*/  FENCE.VIEW.ASYNC.S ;  /* 0x00000000000073c6 */ /* 0x010f240000000000 */
[----:B----4-:R-:W-:Y:S06]  /*7f10*/  BAR.SYNC.DEFER_BLOCKING 0x0 ;  /* 0x0000000000007b1d */ /* 0x010fec0000010000 */
[----:B------:R-:W-:Y:S05]  /*7f20*/  @P2 BRA `(.L_x_93) ;  /* 0x0000000000442947 */ /* 0x000fea0003800000 */
[----:B------:R-:W4:Y:S01]  /*7f30*/  LDCU.64 UR8, c[0x0][0x348] ;  /* 0x00006900ff0877ac */ /* 0x000f220008000a00 */
[----:B------:R-:W-:Y:S01]  /*7f40*/  R2UR UR20, R91 ;  /* 0x000000005b1472ca */ /* 0x000fe200000e0000 */
[----:B--2---:R-:W-:Y:S01]  /*7f50*/  VIADD R2, R0, 0x80 ;  /* 0x0000008000027836 */ /* 0x004fe20000000000 */
[----:B------:R-:W-:Y:S01]  /*7f60*/  PLOP3.LUT P1, PT, PT, PT, PT, 0x80, 0x8 ;  /* 0x000000000008781c */ /* 0x000fe20003f2f070 */
[----:B------:R-:W-:Y:S01]  /*7f70*/  UMOV UR17, 0xc0 ;  /* 0x000000c000117882 */ /* 0x000fe20000000000 */
[----:B------:R-:W-:Y:S01]  /*7f80*/  UMOV UR18, URZ ;  /* 0x000000ff00127c82 */ /* 0x000fe20008000000 */
[----:B----4-:R-:W-:-:S04]  /*7f90*/  UIADD3 UR8, UP0, UPT, UR8, 0x180, URZ ;  /* 0x0000018008087890 */ /* 0x010fc8000ff1e0ff */
[----:B------:R-:W-:-:S12]  /*7fa0*/  UIADD3.X UR9, UPT, UPT, URZ, UR9, URZ, UP0, !UPT ;  /* 0x00000009ff097290 */ /* 0x000fd800087fe4ff */
.L_x_94:
        /* <DEDUP_REMOVED lines=9> */
.L_x_93:
[----:B------:R-:W-:Y:S05]  /*8040*/  BSYNC.RECONVERGENT B0 ;  /* 0x0000000000007941 */ /* 0x000fea0003800200 */
.L_x_92:
[----:B------:R-:W-:Y:S01]  /*8050*/  BAR.SYNC.DEFER_BLOCKING 0x0 ;  /* 0x0000000000007b1d */ /* 0x000fe20000010000 */
[----:B---3--:R-:W-:Y:S02]  /*8060*/  F2FP.BF16.F32.PACK_AB R4, R173, R172 ;  /* 0x000000acad04723e */ /* 0x008fe400000010ff */
        /* <DEDUP_REMOVED lines=16> */
[----:B------:R-:W-:Y:S01]  /*8170*/  VIADD R0, R0, 0x480 ;  /* 0x0000048000007836 */ /* 0x000fe20000000000 */
[----:B------:R-:W-:Y:S01]  /*8180*/  PLOP3.LUT P1, PT, PT, PT, PT, 0x80, 0x8 ;  /* 0x000000000008781c */ /* 0x000fe20003f2f070 */
[----:B------:R-:W-:Y:S01]  /*8190*/  UMOV UR17, 0xe0 ;  /* 0x000000e000117882 */ /* 0x000fe20000000000 */
[----:B------:R-:W-:Y:S01]  /*81a0*/  UMOV UR18, URZ ;  /* 0x000000ff00127c82 */ /* 0x000fe20008000000 */
[----:B----4-:R-:W-:-:S04]  /*81b0*/  UIADD3 UR8, UP0, UPT, UR8, 0x180, URZ ;  /* 0x0000018008087890 */ /* 0x010fc8000ff1e0ff */
[----:B------:R-:W-:-:S12]  /*81c0*/  UIADD3.X UR9, UPT, UPT, URZ, UR9, URZ, UP0, !UPT ;  /* 0x00000009ff097290 */ /* 0x000fd800087fe4ff */
.L_x_97:
[----:B------:R-:W-:Y:S02]  /*81d0*/  PLOP3.LUT P0, PT, P0, P1, PT, 0xf2, 0x2f ;  /* 0x00000000002f781c */ /* 0x000fe40000703e72 */
[----:B------:R-:W-:Y:S01]  /*81e0*/  @P1 R2UR P0, UR16, R0 ;  /* 0x00000000001012ca */ /* 0x000fe20000000000 */
[----:B------:R-:W-:-:S07]  /*81f0*/  UMOV UR19, UR12 ;  /* 0x0000000c00137c82 */ /* 0x000fce0008000000 */
[----:B------:R-:W-:Y:S02]  /*8200*/  @P1 PLOP3.LUT P1, PT, P0, PT, PT, 0x80, 0x8 ;  /* 0x000000000008181c */ /* 0x000fe4000072f070 */
[----:B------:R-:W-:-:S03]  /*8210*/  PLOP3.LUT P0, PT, PT, PT, PT, 0x80, 0x8 ;  /* 0x000000000008781c */ /* 0x000fc60003f0f070 */
[----:B------:R4:W-:Y:S08]  /*8220*/  UTMASTG.4D [UR16], [UR8], desc[URZ] ;  /* 0x0000ff10080073b5 */ /* 0x0009f00008019000 */
[----:B----4-:R-:W-:Y:S05]  /*8230*/  @P1 BRA.U.ANY `(.L_x_97) ;  /* 0xfffffffd00e41947 */ /* 0x010fea000393ffff */
[----:B------:R0:W-:Y:S01]  /*8240*/  UTMACMDFLUSH ;  /* 0x00000000000079b7 */ /* 0x0001e20000000000 */
[----:B------:R-:W-:-:S04]  /*8250*/  DEPBAR.LE SB0, 0x2 ;  /* 0x000080800000791a */ /* 0x000fc80000000000 */
.L_x_96:
[----:B------:R-:W-:Y:S05]  /*8260*/  BSYNC.RECONVERGENT B0 ;  /* 0x0000000000007941 */ /* 0x000fea0003800200 */
.L_x_95:
[----:B------:R-:W-:Y:S06]  /*8270*/  BAR.SYNC.DEFER_BLOCKING 0x0 ;  /* 0x0000000000007b1d */ /* 0x000fec0000010000 */
[----:B------:R-:W-:Y:S05]  /*8280*/  EXIT ;  /* 0x000000000000794d */ /* 0x000fea0003800000 */
.L_x_4:
[----:B------:R-:W-:Y:S02]  /*8290*/  IMAD.MOV.U32 R4, RZ, RZ, -0x80000000 ;  /* 0x80000000ff047424 */ /* 0x000fe400078e00ff */
[----:B--2---:R-:W-:-:S04]  /*82a0*/  IMAD.MOV.U32 R5, RZ, RZ, -0x80000000 ;  /* 0x80000000ff057424 */ /* 0x004fc800078e00ff */
[----:B------:R2:W3:Y:S03]  /*82b0*/  SYNCS.PHASECHK.TRANS64.TRYWAIT P0, [R9+URZ+0x28], R5 ;  /* 0x00002805090075a7 */ /* 0x0004e600080011ff */
[----:B---3--:R-:W-:Y:S05]  /*82c0*/  @!P0 NANOSLEEP.SYNCS 0x989680 ;  /* 0x009896800000895d */ /* 0x008fea0003900000 */
[----:B------:R-:W3:Y:S02]  /*82d0*/  @!P0 SYNCS.PHASECHK.TRANS64 P0, [R9+URZ+0x28], R5 ;  /* 0x00002805090085a7 */ /* 0x000ee400080010ff */
[----:B---3--:R-:W-:Y:S05]  /*82e0*/  @!P0 BRA `(.L_x_4) ;  /* 0xfffffffc00e88947 */ /* 0x008fea000383ffff */
[----:B------:R-:W-:Y:S05]  /*82f0*/  BRA `(.L_x_98) ;  /* 0xffffff8000cc7947 */ /* 0x000fea000383ffff */
.L_x_37:
[----:B------:R-:W-:Y:S02]  /*8300*/  IMAD.MOV.U32 R4, RZ, RZ, -0x80000000 ;  /* 0x80000000ff047424 */ /* 0x000fe400078e00ff */
[----:B--2---:R-:W-:-:S04]  /*8310*/  IMAD.MOV.U32 R5, RZ, RZ, -0x80000000 ;  /* 0x80000000ff057424 */ /* 0x004fc800078e00ff */
[----:B------:R2:W4:Y:S03]  /*8320*/  SYNCS.PHASECHK.TRANS64.TRYWAIT P0, [R9+URZ+0x8], R5 ;  /* 0x00000805090075a7 */ /* 0x00052600080011ff */
[----:B----4-:R-:W-:Y:S05]  /*8330*/  @!P0 NANOSLEEP.SYNCS 0x989680 ;  /* 0x009896800000895d */ /* 0x010fea0003900000 */
[----:B------:R-:W4:Y:S02]  /*8340*/  @!P0 SYNCS.PHASECHK.TRANS64 P0, [R9+URZ+0x8], R5 ;  /* 0x00000805090085a7 */ /* 0x000f2400080010ff */
[----:B----4-:R-:W-:Y:S05]  /*8350*/  @!P0 BRA `(.L_x_37) ;  /* 0xfffffffc00e88947 */ /* 0x010fea000383ffff */
[----:B------:R-:W-:Y:S05]  /*8360*/  BRA `(.L_x_99) ;  /* 0xffffff9c00d07947 */ /* 0x000fea000383ffff */
.L_x_43:
[----:B-1----:R1:W2:Y:S02]  /*8370*/  SYNCS.PHASECHK.TRANS64.TRYWAIT P3, [R0+URZ+0x20], RZ ;  /* 0x000020ff000075a7 */ /* 0x0022a400080611ff */
[----:B--2---:R-:W-:Y:S05]  /*8380*/  @!P3 NANOSLEEP.SYNCS 0x989680 ;  /* 0x009896800000b95d */ /* 0x004fea0003900000 */
[----:B------:R-:W2:Y:S02]  /*8390*/  @!P3 SYNCS.PHASECHK.TRANS64 P3, [R0+URZ+0x20], RZ ;  /* 0x000020ff0000b5a7 */ /* 0x000ea400080610ff */
[----:B--2---:R-:W-:Y:S05]  /*83a0*/  @!P3 BRA `(.L_x_43) ;  /* 0xfffffffc00f0b947 */ /* 0x004fea000383ffff */
[----:B------:R-:W-:Y:S05]  /*83b0*/  BRA `(.L_x_42) ;  /* 0xffffffa8003c7947 */ /* 0x000fea000383ffff */
.L_x_47:
[----:B------:R-:W-:-:S07]  /*83c0*/  IMAD.MOV.U32 R5, RZ, RZ, R4 ;  /* 0x000000ffff057224 */ /* 0x000fce00078e0004 */
.L_x_100:
[----:B-1----:R1:W2:Y:S02]  /*83d0*/  SYNCS.PHASECHK.TRANS64.TRYWAIT P0, [R3+URZ], R5 ;  /* 0x00000005030075a7 */ /* 0x0022a400080011ff */
[----:B--2---:R-:W-:Y:S05]  /*83e0*/  @!P0 NANOSLEEP.SYNCS 0x989680 ;  /* 0x009896800000895d */ /* 0x004fea0003900000 */
[----:B------:R-:W2:Y:S02]  /*83f0*/  @!P0 SYNCS.PHASECHK.TRANS64 P0, [R3+URZ], R5 ;  /* 0x00000005030085a7 */ /* 0x000ea400080010ff */
[----:B--2---:R-:W-:Y:S05]  /*8400*/  @!P0 BRA `(.L_x_100) ;  /* 0xfffffffc00f08947 */ /* 0x004fea000383ffff */
[----:B------:R-:W-:Y:S05]  /*8410*/  BRA `(.L_x_46) ;  /* 0xffffffac00307947 */ /* 0x000fea000383ffff */
.L_x_51:
[----:B------:R-:W-:-:S07]  /*8420*/  IMAD.MOV.U32 R5, RZ, RZ, R4 ;  /* 0x000000ffff057224 */ /* 0x000fce00078e0004 */
.L_x_101:
[----:B-1----:R1:W2:Y:S02]  /*8430*/  SYNCS.PHASECHK.TRANS64.TRYWAIT P0, [R7+URZ+0x18], R5 ;  /* 0x00001805070075a7 */ /* 0x0022a400080011ff */
[----:B--2---:R-:W-:Y:S05]  /*8440*/  @!P0 NANOSLEEP.SYNCS 0x989680 ;  /* 0x009896800000895d */ /* 0x004fea0003900000 */
[----:B------:R-:W2:Y:S02]  /*8450*/  @!P0 SYNCS.PHASECHK.TRANS64 P0, [R7+URZ+0x18], R5 ;  /* 0x00001805070085a7 */ /* 0x000ea400080010ff */
[----:B--2---:R-:W-:Y:S05]  /*8460*/  @!P0 BRA `(.L_x_101) ;  /* 0xfffffffc00f08947 */ /* 0x004fea000383ffff */
[----:B------:R-:W-:Y:S05]  /*8470*/  BRA `(.L_x_102) ;  /* 0xffffffac00407947 */ /* 0x000fea000383ffff */
.L_x_59:
[----:B------:R-:W-:-:S07]  /*8480*/  IMAD.MOV.U32 R228, RZ, RZ, R229 ;  /* 0x000000ffffe47224 */ /* 0x000fce00078e00e5 */
.L_x_103:
[----:B-1----:R1:W2:Y:S02]  /*8490*/  SYNCS.PHASECHK.TRANS64.TRYWAIT P0, [R0+URZ+0x8], R229 ;  /* 0x000008e5000075a7 */ /* 0x0022a400080011ff */
[----:B--2---:R-:W-:Y:S05]  /*84a0*/  @!P0 NANOSLEEP.SYNCS 0x989680 ;  /* 0x009896800000895d */ /* 0x004fea0003900000 */
[----:B------:R-:W2:Y:S02]  /*84b0*/  @!P0 SYNCS.PHASECHK.TRANS64 P0, [R0+URZ+0x8], R229 ;  /* 0x000008e5000085a7 */ /* 0x000ea400080010ff */
[----:B--2---:R-:W-:Y:S05]  /*84c0*/  @!P0 BRA `(.L_x_103) ;  /* 0xfffffffc00f08947 */ /* 0x004fea000383ffff */
[----:B------:R-:W-:Y:S05]  /*84d0*/  BRA `(.L_x_104) ;  /* 0xffffffc000487947 */ /* 0x000fea000383ffff */
.L_x_66:
[----:B------:R-:W-:Y:S01]  /*84e0*/  BSSY B1, `(.L_x_105) ;  /* 0x0000007000017945 */ /* 0x000fe20003800000 */
[----:B------:R-:W-:Y:S02]  /*84f0*/  IMAD.MOV.U32 R239, RZ, RZ, 0x2 ;  /* 0x00000002ffef7424 */ /* 0x000fe400078e00ff */
[----:B------:R-:W-:Y:S02]  /*8500*/  IMAD.MOV.U32 R237, RZ, RZ, 0x1f ;  /* 0x0000001fffed7424 */ /* 0x000fe400078e00ff */
[----:B------:R-:W-:-:S07]  /*8510*/  IMAD.MOV.U32 R249, RZ, RZ, 0xf ;  /* 0x0000000ffff97424 */ /* 0x000fce00078e00ff */
[----:B-1----:R-:W-:Y:S05]  /*8520*/  WARPSYNC.COLLECTIVE R249, `(.L_x_106) ;  /* 0x00000000f9087348 */ /* 0x002fea0003c00000 */
[----:B------:R1:W2:Y:S02]  /*8530*/  SHFL.BFLY P3, R231, R251, R239, R237 ;  /* 0x0c0000effbe77389 */ /* 0x0002a400000600ed */
[----:B-12---:R-:W-:Y:S05]  /*8540*/  ENDCOLLECTIVE ;  /* 0x000000000000791b */ /* 0x006fea0003800000 */
.L_x_106:
[----:B------:R-:W-:Y:S05]  /*8550*/  BSYNC B1 ;  /* 0x0000000000017941 */ /* 0x000fea0003800000 */
.L_x_105:
[----:B------:R-:W-:Y:S01]  /*8560*/  FMNMX R5, R251, R231, !PT ;  /* 0x000000e7fb057209 */ /* 0x000fe20007800000 */
[----:B------:R-:W-:Y:S02]  /*8570*/  IMAD.MOV.U32 R239, RZ, RZ, 0x1 ;  /* 0x00000001ffef7424 */ /* 0x000fe400078e00ff */
[----:B------:R-:W-:Y:S02]  /*8580*/  IMAD.MOV.U32 R237, RZ, RZ, 0x1f ;  /* 0x0000001fffed7424 */ /* 0x000fe400078e00ff */
[----:B------:R-:W-:Y:S02]  /*8590*/  IMAD.MOV.U32 R251, RZ, RZ, R5 ;  /* 0x000000fffffb7224 */ /* 0x000fe400078e0005 */
[----:B------:R-:W-:-:S07]  /*85a0*/  IMAD.MOV.U32 R249, RZ, RZ, 0xf ;  /* 0x0000000ffff97424 */ /* 0x000fce00078e00ff */
[----:B------:R-:W-:Y:S05]  /*85b0*/  WARPSYNC.COLLECTIVE R249, `(.L_x_107) ;  /* 0x00000000f9087348 */ /* 0x000fea0003c00000 */
[----:B------:R1:W2:Y:S02]  /*85c0*/  SHFL.BFLY P3, R231, R251, R239, R237 ;  /* 0x0c0000effbe77389 */ /* 0x0002a400000600ed */
[----:B-12---:R-:W-:Y:S05]  /*85d0*/  ENDCOLLECTIVE ;  /* 0x000000000000791b */ /* 0x006fea0003800000 */
.L_x_107:
[----:B------:R-:W-:Y:S01]  /*85e0*/  IMAD.MOV.U32 R239, RZ, RZ, 0x2 ;  /* 0x00000002ffef7424 */ /* 0x000fe200078e00ff */
[----:B------:R-:W-:-:S04]  /*85f0*/  FMNMX R5, R5, R231, !PT ;  /* 0x000000e705057209 */ /* 0x000fc80007800000 */
        /* <DEDUP_REMOVED lines=38> */
[----:B------:R-:W-:Y:S01]  /*8860*/  FMUL R16, R16, 1.4426950216293334961 ;  /* 0x3fb8aa3b10107820 */ /* 0x000fe20000400000 */
[----:B------:R-:W-:-:S05]  /*8870*/  FMUL R230, R230, 1.4426950216293334961 ;  /* 0x3fb8aa3be6e67820 */ /* 0x000fca0000400000 */
        /* <DEDUP_REMOVED lines=15> */
[----:B------:R-:W-:-:S04]  /*8970*/  FADD R238, R156, R17 ;  /* 0x000000119cee7221 */ /* 0x000fc80000000000 */
[----:B-1----:R-:W-:-:S03]  /*8980*/  FADD R17, R157, R238 ;  /* 0x000000ee9d117221 */ /* 0x002fc60000000000 */
[----:B------:R4:W1:Y:S01]  /*8990*/  MUFU.EX2 R21, R236 ;  /* 0x000000ec00157308 */ /* 0x0008620000000800 */
[----:B---3--:R-:W-:-:S04]  /*89a0*/  FADD R238, R164, R17 ;  /* 0x00000011a4ee7221 */ /* 0x008fc80000000000 */
[----:B--2---:R-:W-:-:S03]  /*89b0*/  FADD R231, R165, R238 ;  /* 0x000000eea5e77221 */ /* 0x004fc60000000000 */
[----:B------:R-:W2:Y:S01]  /*89c0*/  MUFU.EX2 R16, R16 ;  /* 0x0000001000107308 */ /* 0x000ea20000000800 */
[----:B----4-:R-:W-:-:S07]  /*89d0*/  FADD R236, R20, R231 ;  /* 0x000000e714ec7221 */ /* 0x010fce0000000000 */
[----:B------:R-:W3:Y:S01]  /*89e0*/  MUFU.EX2 R17, R230 ;  /* 0x000000e600117308 */ /* 0x000ee20000000800 */
[----:B-1----:R-:W-:-:S04]  /*89f0*/  FADD R231, R21, R236 ;  /* 0x000000ec15e77221 */ /* 0x002fc80000000000 */
[----:B--2---:R-:W-:-:S04]  /*8a00*/  FADD R236, R16, R231 ;  /* 0x000000e710ec7221 */ /* 0x004fc80000000000 */
[----:B---3--:R-:W-:-:S07]  /*8a10*/  FADD R251, R17, R236 ;  /* 0x000000ec11fb7221 */ /* 0x008fce0000000000 */
[----:B------:R-:W-:Y:S05]  /*8a20*/  WARPSYNC.COLLECTIVE R249, `(.L_x_108) ;  /* 0x00000000f9087348 */ /* 0x000fea0003c00000 */
[----:B------:R1:W2:Y:S02]  /*8a30*/  SHFL.BFLY P3, R231, R251, R239, R237 ;  /* 0x0c0000effbe77389 */ /* 0x0002a400000600ed */
[----:B-12---:R-:W-:Y:S05]  /*8a40*/  ENDCOLLECTIVE ;  /* 0x000000000000791b */ /* 0x006fea0003800000 */
.L_x_108:
[----:B------:R-:W-:Y:S02]  /*8a50*/  IMAD.MOV.U32 R239, RZ, RZ, 0x1 ;  /* 0x00000001ffef7424 */ /* 0x000fe400078e00ff */
[----:B------:R-:W-:-:S04]  /*8a60*/  FADD R230, R251, R231 ;  /* 0x000000e7fbe67221 */ /* 0x000fc80000000000 */
[----:B------:R-:W-:-:S07]  /*8a70*/  IMAD.MOV.U32 R251, RZ, RZ, R230 ;  /* 0x000000fffffb7224 */ /* 0x000fce00078e00e6 */
[----:B------:R-:W-:Y:S05]  /*8a80*/  WARPSYNC.COLLECTIVE R249, `(.L_x_109) ;  /* 0x00000000f9087348 */ /* 0x000fea0003c00000 */
[----:B------:R1:W2:Y:S02]  /*8a90*/  SHFL.BFLY P3, R231, R251, R239, R237 ;  /* 0x0c0000effbe77389 */ /* 0x0002a400000600ed */
[----:B-12---:R-:W-:Y:S05]  /*8aa0*/  ENDCOLLECTIVE ;  /* 0x000000000000791b */ /* 0x006fea0003800000 */
.L_x_109:
[----:B------:R-:W-:Y:S05]  /*8ab0*/  BRA `(.L_x_110) ;  /* 0xffffffc800387947 */ /* 0x000fea000383ffff */
.L_x_70:
[----:B------:R-:W-:-:S07]  /*8ac0*/  IMAD.MOV.U32 R228, RZ, RZ, R229 ;  /* 0x000000ffffe47224 */ /* 0x000fce00078e00e5 */
.L_x_111:
[----:B-1----:R1:W2:Y:S02]  /*8ad0*/  SYNCS.PHASECHK.TRANS64.TRYWAIT P0, [R0+URZ+0x10], R229 ;  /* 0x000010e5000075a7 */ /* 0x0022a400080011ff */
[----:B--2---:R-:W-:Y:S05]  /*8ae0*/  @!P0 NANOSLEEP.SYNCS 0x989680 ;  /* 0x009896800000895d */ /* 0x004fea0003900000 */
[----:B------:R-:W2:Y:S02]  /*8af0*/  @!P0 SYNCS.PHASECHK.TRANS64 P0, [R0+URZ+0x10], R229 ;  /* 0x000010e5000085a7 */ /* 0x000ea400080010ff */
[----:B--2---:R-:W-:Y:S05]  /*8b00*/  @!P0 BRA `(.L_x_111) ;  /* 0xfffffffc00f08947 */ /* 0x004fea000383ffff */
[----:B------:R-:W-:Y:S05]  /*8b10*/  BRA `(.L_x_69) ;  /* 0xffffffcc00607947 */ /* 0x000fea000383ffff */
.L_x_112:
[----:B------:R-:W-:-:S00]  /*8b20*/  BRA `(.L_x_112) ;  /* 0xfffffffc00fc7947 */ /* 0x000fc0000383ffff */
[----:B------:R-:W-:-:S00]  /*8b30*/  NOP ;  /* 0x0000000000007918 */ /* 0x000fc00000000000 */
        /* <DEDUP_REMOVED lines=12> */
.L_x_113:


//--------------------- .nv.shared.kernel_cutlass_kernel_cudnnnative_sparse_attentionselectionNSA_select_attn_fwd_hmmaHopperSelectAttentionFwd_object_at__CopyAtom_ThrID10_TVLayoutSrc112801_TVLayoutDst112801_Valuetypebf16_t_0 --------------------------
	.section	.nv.shared.kernel_cutlass_kernel_cudnnnative_sparse_attentionselectionNSA_select_attn_fwd_hmmaHopperSelectAttentionFwd_object_at__CopyAtom_ThrID10_TVLayoutSrc112801_TVLayoutDst112801_Valuetypebf16_t_0,"aw",@nobits
	.sectionflags	@""
	.align	1024
	.zero		1024


//--------------------- .nv.shared.reserved.0     --------------------------
	.section	.nv.shared.reserved.0,"aw",@nobits
	.weak		__nv_reservedSMEM_offset_0_alias
	.size		__nv_reservedSMEM_offset_0_alias, 0, 64
	.other		__nv_reservedSMEM_offset_0_alias,@"STO_CUDA_RESERVED_SHARED STV_DEFAULT"
__nv_reservedSMEM_offset_0_alias:
	.zero		0
	.zero		64


//--------------------- .nv.constant0.kernel_cutlass_kernel_cudnnnative_sparse_attentionselectionNSA_select_attn_fwd_hmmaHopperSelectAttentionFwd_object_at__CopyAtom_ThrID10_TVLayoutSrc112801_TVLayoutDst112801_Valuetypebf16_t_0 --------------------------
	.section	.nv.constant0.kernel_cutlass_kernel_cudnnnative_sparse_attentionselectionNSA_select_attn_fwd_hmmaHopperSelectAttentionFwd_object_at__CopyAtom_ThrID10_TVLayoutSrc112801_TVLayoutDst112801_Valuetypebf16_t_0,"a",@progbits
	.sectionflags	@""
	.align	4
.nv.constant0.kernel_cutlass_kernel_cudnnnative_sparse_attentionselectionNSA_select_attn_fwd_hmmaHopperSelectAttentionFwd_object_at__CopyAtom_ThrID10_TVLayoutSrc112801_TVLayoutDst112801_Valuetypebf16_t_0:
	.zero		1452


//--------------------- SYMBOLS --------------------------

	.type		.nv.reservedSmem.offset0,@object
	.size		.nv.reservedSmem.offset0,0x4
	.type		.nv.reservedSmem.cap,@object
	.size		.nv.reservedSmem.cap,0x4
